//
// Generated by NVIDIA NVVM Compiler
//
// Compiler Build ID: CL-36424714
// Cuda compilation tools, release 13.0, V13.0.88
// Based on NVVM 20.0.0
//

.version 9.0
.target sm_100
.address_size 64

	// .globl	_Z9A1_kernelPdS_d
.global .align 1 .b8 _ZN34_INTERNAL_f8a04d35_4_k_cu_e715ed1a4cuda3std3__45__cpo5beginE[1];
.global .align 1 .b8 _ZN34_INTERNAL_f8a04d35_4_k_cu_e715ed1a4cuda3std3__45__cpo3endE[1];
.global .align 1 .b8 _ZN34_INTERNAL_f8a04d35_4_k_cu_e715ed1a4cuda3std3__45__cpo6cbeginE[1];
.global .align 1 .b8 _ZN34_INTERNAL_f8a04d35_4_k_cu_e715ed1a4cuda3std3__45__cpo4cendE[1];
.global .align 1 .b8 _ZN34_INTERNAL_f8a04d35_4_k_cu_e715ed1a4cuda3std3__45__cpo6rbeginE[1];
.global .align 1 .b8 _ZN34_INTERNAL_f8a04d35_4_k_cu_e715ed1a4cuda3std3__45__cpo4rendE[1];
.global .align 1 .b8 _ZN34_INTERNAL_f8a04d35_4_k_cu_e715ed1a4cuda3std3__45__cpo7crbeginE[1];
.global .align 1 .b8 _ZN34_INTERNAL_f8a04d35_4_k_cu_e715ed1a4cuda3std3__45__cpo5crendE[1];
.global .align 1 .b8 _ZN34_INTERNAL_f8a04d35_4_k_cu_e715ed1a4cuda3std3__436_GLOBAL__N__f8a04d35_4_k_cu_e715ed1a6ignoreE[1];
.global .align 1 .b8 _ZN34_INTERNAL_f8a04d35_4_k_cu_e715ed1a4cuda3std3__419piecewise_constructE[1];
.global .align 1 .b8 _ZN34_INTERNAL_f8a04d35_4_k_cu_e715ed1a4cuda3std3__48in_placeE[1];
.global .align 1 .b8 _ZN34_INTERNAL_f8a04d35_4_k_cu_e715ed1a4cuda3std3__420unreachable_sentinelE[1];
.global .align 1 .b8 _ZN34_INTERNAL_f8a04d35_4_k_cu_e715ed1a4cuda3std3__47nulloptE[1];
.global .align 1 .b8 _ZN34_INTERNAL_f8a04d35_4_k_cu_e715ed1a4cuda3std3__48unexpectE[1];
.global .align 1 .b8 _ZN34_INTERNAL_f8a04d35_4_k_cu_e715ed1a4cuda3std6ranges3__45__cpo4swapE[1];
.global .align 1 .b8 _ZN34_INTERNAL_f8a04d35_4_k_cu_e715ed1a4cuda3std6ranges3__45__cpo9iter_moveE[1];
.global .align 1 .b8 _ZN34_INTERNAL_f8a04d35_4_k_cu_e715ed1a4cuda3std6ranges3__45__cpo5beginE[1];
.global .align 1 .b8 _ZN34_INTERNAL_f8a04d35_4_k_cu_e715ed1a4cuda3std6ranges3__45__cpo3endE[1];
.global .align 1 .b8 _ZN34_INTERNAL_f8a04d35_4_k_cu_e715ed1a4cuda3std6ranges3__45__cpo6cbeginE[1];
.global .align 1 .b8 _ZN34_INTERNAL_f8a04d35_4_k_cu_e715ed1a4cuda3std6ranges3__45__cpo4cendE[1];
.global .align 1 .b8 _ZN34_INTERNAL_f8a04d35_4_k_cu_e715ed1a4cuda3std6ranges3__45__cpo7advanceE[1];
.global .align 1 .b8 _ZN34_INTERNAL_f8a04d35_4_k_cu_e715ed1a4cuda3std6ranges3__45__cpo9iter_swapE[1];
.global .align 1 .b8 _ZN34_INTERNAL_f8a04d35_4_k_cu_e715ed1a4cuda3std6ranges3__45__cpo4nextE[1];
.global .align 1 .b8 _ZN34_INTERNAL_f8a04d35_4_k_cu_e715ed1a4cuda3std6ranges3__45__cpo4prevE[1];
.global .align 1 .b8 _ZN34_INTERNAL_f8a04d35_4_k_cu_e715ed1a4cuda3std6ranges3__45__cpo4dataE[1];
.global .align 1 .b8 _ZN34_INTERNAL_f8a04d35_4_k_cu_e715ed1a4cuda3std6ranges3__45__cpo5cdataE[1];
.global .align 1 .b8 _ZN34_INTERNAL_f8a04d35_4_k_cu_e715ed1a4cuda3std6ranges3__45__cpo4sizeE[1];
.global .align 1 .b8 _ZN34_INTERNAL_f8a04d35_4_k_cu_e715ed1a4cuda3std6ranges3__45__cpo5ssizeE[1];
.global .align 1 .b8 _ZN34_INTERNAL_f8a04d35_4_k_cu_e715ed1a4cuda3std6ranges3__45__cpo8distanceE[1];
.global .align 1 .b8 _ZN34_INTERNAL_f8a04d35_4_k_cu_e715ed1a6thrust24THRUST_300001_SM_1000_NS8cuda_cub3parE[1];
.global .align 1 .b8 _ZN34_INTERNAL_f8a04d35_4_k_cu_e715ed1a6thrust24THRUST_300001_SM_1000_NS8cuda_cub10par_nosyncE[1];
.global .align 1 .b8 _ZN34_INTERNAL_f8a04d35_4_k_cu_e715ed1a6thrust24THRUST_300001_SM_1000_NS6system6detail10sequential3seqE[1];
.global .align 1 .b8 _ZN34_INTERNAL_f8a04d35_4_k_cu_e715ed1a6thrust24THRUST_300001_SM_1000_NS6system3cpp3parE[1];
.global .align 1 .b8 _ZN34_INTERNAL_f8a04d35_4_k_cu_e715ed1a6thrust24THRUST_300001_SM_1000_NS12placeholders2_1E[1];
.global .align 1 .b8 _ZN34_INTERNAL_f8a04d35_4_k_cu_e715ed1a6thrust24THRUST_300001_SM_1000_NS12placeholders2_2E[1];
.global .align 1 .b8 _ZN34_INTERNAL_f8a04d35_4_k_cu_e715ed1a6thrust24THRUST_300001_SM_1000_NS12placeholders2_3E[1];
.global .align 1 .b8 _ZN34_INTERNAL_f8a04d35_4_k_cu_e715ed1a6thrust24THRUST_300001_SM_1000_NS12placeholders2_4E[1];
.global .align 1 .b8 _ZN34_INTERNAL_f8a04d35_4_k_cu_e715ed1a6thrust24THRUST_300001_SM_1000_NS12placeholders2_5E[1];
.global .align 1 .b8 _ZN34_INTERNAL_f8a04d35_4_k_cu_e715ed1a6thrust24THRUST_300001_SM_1000_NS12placeholders2_6E[1];
.global .align 1 .b8 _ZN34_INTERNAL_f8a04d35_4_k_cu_e715ed1a6thrust24THRUST_300001_SM_1000_NS12placeholders2_7E[1];
.global .align 1 .b8 _ZN34_INTERNAL_f8a04d35_4_k_cu_e715ed1a6thrust24THRUST_300001_SM_1000_NS12placeholders2_8E[1];
.global .align 1 .b8 _ZN34_INTERNAL_f8a04d35_4_k_cu_e715ed1a6thrust24THRUST_300001_SM_1000_NS12placeholders2_9E[1];
.global .align 1 .b8 _ZN34_INTERNAL_f8a04d35_4_k_cu_e715ed1a6thrust24THRUST_300001_SM_1000_NS12placeholders3_10E[1];
.global .align 1 .b8 _ZN34_INTERNAL_f8a04d35_4_k_cu_e715ed1a6thrust24THRUST_300001_SM_1000_NS3seqE[1];
.global .align 1 .b8 _ZN34_INTERNAL_f8a04d35_4_k_cu_e715ed1a6thrust24THRUST_300001_SM_1000_NS6deviceE[1];
.extern .shared .align 16 .b8 sdata[];

.visible .entry _Z9A1_kernelPdS_d(
	.param .u64 .ptr .align 1 _Z9A1_kernelPdS_d_param_0,
	.param .u64 .ptr .align 1 _Z9A1_kernelPdS_d_param_1,
	.param .f64 _Z9A1_kernelPdS_d_param_2
)
{
	.reg .b32 	%r<5>;
	.reg .b64 	%rd<8>;
	.reg .b64 	%fd<5>;

	ld.param.u64 	%rd1, [_Z9A1_kernelPdS_d_param_0];
	ld.param.u64 	%rd2, [_Z9A1_kernelPdS_d_param_1];
	ld.param.f64 	%fd1, [_Z9A1_kernelPdS_d_param_2];
	cvta.to.global.u64 	%rd3, %rd1;
	cvta.to.global.u64 	%rd4, %rd2;
	mov.u32 	%r1, %ctaid.x;
	mov.u32 	%r2, %ntid.x;
	mov.u32 	%r3, %tid.x;
	mad.lo.s32 	%r4, %r1, %r2, %r3;
	mul.wide.u32 	%rd5, %r4, 8;
	add.s64 	%rd6, %rd4, %rd5;
	ld.global.f64 	%fd2, [%rd6];
	add.s64 	%rd7, %rd3, %rd5;
	ld.global.f64 	%fd3, [%rd7];
	fma.rn.f64 	%fd4, %fd1, %fd2, %fd3;
	st.global.f64 	[%rd7], %fd4;
	ret;

}
	// .globl	_Z9A2_kernelPdS_S_dS_S_i
.visible .entry _Z9A2_kernelPdS_S_dS_S_i(
	.param .u64 .ptr .align 1 _Z9A2_kernelPdS_S_dS_S_i_param_0,
	.param .u64 .ptr .align 1 _Z9A2_kernelPdS_S_dS_S_i_param_1,
	.param .u64 .ptr .align 1 _Z9A2_kernelPdS_S_dS_S_i_param_2,
	.param .f64 _Z9A2_kernelPdS_S_dS_S_i_param_3,
	.param .u64 .ptr .align 1 _Z9A2_kernelPdS_S_dS_S_i_param_4,
	.param .u64 .ptr .align 1 _Z9A2_kernelPdS_S_dS_S_i_param_5,
	.param .u32 _Z9A2_kernelPdS_S_dS_S_i_param_6
)
{
	.reg .pred 	%p<5>;
	.reg .b32 	%r<12>;
	.reg .b64 	%rd<44>;
	.reg .b64 	%fd<80>;

	ld.param.u64 	%rd9, [_Z9A2_kernelPdS_S_dS_S_i_param_4];
	ld.param.u32 	%r1, [_Z9A2_kernelPdS_S_dS_S_i_param_6];
	cvta.to.global.u64 	%rd1, %rd9;
	mov.u32 	%r2, %ctaid.x;
	mov.u32 	%r3, %ntid.x;
	mov.u32 	%r4, %tid.x;
	mad.lo.s32 	%r5, %r2, %r3, %r4;
	add.s32 	%r6, %r5, 1;
	cvt.u64.u32 	%rd2, %r6;
	cvt.s64.s32 	%rd3, %r1;
	setp.ge.u64 	%p1, %rd2, %rd3;
	@%p1 bra 	$L__BB1_5;
	ld.param.u64 	%rd43, [_Z9A2_kernelPdS_S_dS_S_i_param_5];
	ld.param.f64 	%fd78, [_Z9A2_kernelPdS_S_dS_S_i_param_3];
	ld.param.u64 	%rd38, [_Z9A2_kernelPdS_S_dS_S_i_param_0];
	cvta.to.global.u64 	%rd10, %rd38;
	cvta.to.global.u64 	%rd11, %rd43;
	ld.global.f64 	%fd8, [%rd10];
	mul.lo.s64 	%rd4, %rd2, 24;
	add.s64 	%rd12, %rd10, %rd4;
	ld.global.f64 	%fd9, [%rd12];
	sub.f64 	%fd1, %fd8, %fd9;
	ld.global.f64 	%fd10, [%rd10+8];
	ld.global.f64 	%fd11, [%rd12+8];
	sub.f64 	%fd2, %fd10, %fd11;
	ld.global.f64 	%fd12, [%rd10+16];
	ld.global.f64 	%fd13, [%rd12+16];
	sub.f64 	%fd3, %fd12, %fd13;
	shl.b64 	%rd13, %rd2, 3;
	add.s64 	%rd14, %rd11, %rd13;
	ld.global.f64 	%fd14, [%rd14];
	mul.f64 	%fd15, %fd78, %fd14;
	abs.f64 	%fd16, %fd1;
	abs.f64 	%fd17, %fd2;
	abs.f64 	%fd18, %fd3;
	add.f64 	%fd19, %fd16, %fd17;
	add.f64 	%fd20, %fd19, %fd18;
	min.f64 	%fd21, %fd16, %fd17;
	max.f64 	%fd22, %fd16, %fd17;
	min.f64 	%fd23, %fd22, %fd18;
	max.f64 	%fd24, %fd22, %fd18;
	{
	.reg .b32 %temp; 
	mov.b64 	{%temp, %r7}, %fd24;
	}
	and.b32  	%r8, %r7, -4194304;
	xor.b32  	%r9, %r8, 2144337920;
	mov.b32 	%r10, 0;
	mov.b64 	%fd25, {%r10, %r9};
	mul.f64 	%fd26, %fd23, %fd25;
	mul.f64 	%fd27, %fd21, %fd25;
	mul.f64 	%fd28, %fd24, %fd25;
	mul.f64 	%fd29, %fd26, %fd26;
	fma.rn.f64 	%fd30, %fd27, %fd27, %fd29;
	fma.rn.f64 	%fd31, %fd28, %fd28, %fd30;
	rsqrt.approx.ftz.f64 	%fd32, %fd31;
	mul.rn.f64 	%fd33, %fd32, %fd32;
	neg.f64 	%fd34, %fd33;
	fma.rn.f64 	%fd35, %fd31, %fd34, 0d3FF0000000000000;
	fma.rn.f64 	%fd36, %fd35, 0d3FD8000000000000, 0d3FE0000000000000;
	mul.rn.f64 	%fd37, %fd35, %fd32;
	fma.rn.f64 	%fd38, %fd36, %fd37, %fd32;
	mul.f64 	%fd39, %fd25, %fd38;
	setp.gt.f64 	%p2, %fd20, 0d0000000000000000;
	add.f64 	%fd40, %fd20, 0d7FF0000000000000;
	selp.f64 	%fd41, %fd39, %fd40, %p2;
	setp.eq.f64 	%p3, %fd24, 0d7FF0000000000000;
	selp.f64 	%fd42, 0d0000000000000000, %fd41, %p3;
	mul.f64 	%fd43, %fd15, %fd42;
	mul.f64 	%fd44, %fd42, %fd43;
	mul.f64 	%fd4, %fd42, %fd44;
	setp.ne.f64 	%p4, %fd4, 0d0000000000000000;
	@%p4 bra 	$L__BB1_3;
	ld.param.u64 	%rd40, [_Z9A2_kernelPdS_S_dS_S_i_param_1];
	cvta.to.global.u64 	%rd23, %rd40;
	add.s64 	%rd24, %rd23, %rd4;
	ld.global.f64 	%fd69, [%rd24];
	add.f64 	%fd70, %fd69, 0d0000000000000000;
	st.global.f64 	[%rd24], %fd70;
	ld.global.f64 	%fd71, [%rd24+8];
	add.f64 	%fd72, %fd71, 0d0000000000000000;
	st.global.f64 	[%rd24+8], %fd72;
	ld.global.f64 	%fd73, [%rd24+16];
	add.f64 	%fd74, %fd73, 0d0000000000000000;
	st.global.f64 	[%rd24+16], %fd74;
	add.s64 	%rd26, %rd1, %rd13;
	mov.b64 	%rd27, 0;
	st.global.u64 	[%rd26], %rd27;
	shl.b64 	%rd28, %rd3, 3;
	add.s64 	%rd29, %rd26, %rd28;
	st.global.u64 	[%rd29], %rd27;
	mov.f64 	%fd79, 0d0000000000000000;
	bra.uni 	$L__BB1_4;
$L__BB1_3:
	ld.param.u64 	%rd42, [_Z9A2_kernelPdS_S_dS_S_i_param_2];
	ld.param.u64 	%rd39, [_Z9A2_kernelPdS_S_dS_S_i_param_1];
	cvta.to.global.u64 	%rd15, %rd42;
	ld.global.f64 	%fd45, [%rd15];
	mul.f64 	%fd46, %fd4, %fd45;
	cvta.to.global.u64 	%rd16, %rd39;
	add.s64 	%rd17, %rd16, %rd4;
	ld.global.f64 	%fd47, [%rd17];
	fma.rn.f64 	%fd48, %fd1, %fd46, %fd47;
	st.global.f64 	[%rd17], %fd48;
	ld.global.f64 	%fd49, [%rd15];
	mul.f64 	%fd50, %fd4, %fd49;
	ld.global.f64 	%fd51, [%rd17+8];
	fma.rn.f64 	%fd52, %fd2, %fd50, %fd51;
	st.global.f64 	[%rd17+8], %fd52;
	ld.global.f64 	%fd53, [%rd15];
	mul.f64 	%fd54, %fd4, %fd53;
	ld.global.f64 	%fd55, [%rd17+16];
	fma.rn.f64 	%fd56, %fd3, %fd54, %fd55;
	st.global.f64 	[%rd17+16], %fd56;
	add.s64 	%rd19, %rd15, %rd13;
	ld.global.f64 	%fd57, [%rd19];
	neg.f64 	%fd58, %fd57;
	mul.f64 	%fd59, %fd4, %fd58;
	mul.f64 	%fd60, %fd1, %fd59;
	add.s64 	%rd20, %rd1, %rd13;
	st.global.f64 	[%rd20], %fd60;
	ld.global.f64 	%fd61, [%rd19];
	neg.f64 	%fd62, %fd61;
	mul.f64 	%fd63, %fd4, %fd62;
	mul.f64 	%fd64, %fd2, %fd63;
	shl.b64 	%rd21, %rd3, 3;
	add.s64 	%rd22, %rd20, %rd21;
	st.global.f64 	[%rd22], %fd64;
	ld.global.f64 	%fd65, [%rd19];
	neg.f64 	%fd66, %fd65;
	mul.f64 	%fd67, %fd4, %fd66;
	mul.f64 	%fd79, %fd3, %fd67;
$L__BB1_4:
	ld.param.u64 	%rd41, [_Z9A2_kernelPdS_S_dS_S_i_param_1];
	shl.b32 	%r11, %r1, 1;
	cvt.s64.s32 	%rd30, %r11;
	add.s64 	%rd31, %rd30, %rd2;
	shl.b64 	%rd32, %rd31, 3;
	add.s64 	%rd33, %rd1, %rd32;
	st.global.f64 	[%rd33], %fd79;
	cvta.to.global.u64 	%rd34, %rd41;
	ld.global.f64 	%fd75, [%rd34];
	st.global.f64 	[%rd1], %fd75;
	ld.global.f64 	%fd76, [%rd34+8];
	shl.b64 	%rd35, %rd3, 3;
	add.s64 	%rd36, %rd1, %rd35;
	st.global.f64 	[%rd36], %fd76;
	ld.global.f64 	%fd77, [%rd34+16];
	add.s64 	%rd37, %rd36, %rd35;
	st.global.f64 	[%rd37], %fd77;
$L__BB1_5:
	ret;

}
	// .globl	_Z8B_kernelPdS_S_S_diS_d
.visible .entry _Z8B_kernelPdS_S_S_diS_d(
	.param .u64 .ptr .align 1 _Z8B_kernelPdS_S_S_diS_d_param_0,
	.param .u64 .ptr .align 1 _Z8B_kernelPdS_S_S_diS_d_param_1,
	.param .u64 .ptr .align 1 _Z8B_kernelPdS_S_S_diS_d_param_2,
	.param .u64 .ptr .align 1 _Z8B_kernelPdS_S_S_diS_d_param_3,
	.param .f64 _Z8B_kernelPdS_S_S_diS_d_param_4,
	.param .u32 _Z8B_kernelPdS_S_S_diS_d_param_5,
	.param .u64 .ptr .align 1 _Z8B_kernelPdS_S_S_diS_d_param_6,
	.param .f64 _Z8B_kernelPdS_S_S_diS_d_param_7
)
{
	.reg .pred 	%p<2>;
	.reg .b32 	%r<8>;
	.reg .b64 	%rd<32>;
	.reg .b64 	%fd<53>;

	ld.param.u64 	%rd6, [_Z8B_kernelPdS_S_S_diS_d_param_3];
	ld.param.f64 	%fd1, [_Z8B_kernelPdS_S_S_diS_d_param_4];
	ld.param.u32 	%r1, [_Z8B_kernelPdS_S_S_diS_d_param_5];
	ld.param.f64 	%fd2, [_Z8B_kernelPdS_S_S_diS_d_param_7];
	mov.u32 	%r2, %ctaid.x;
	mov.u32 	%r3, %ntid.x;
	mov.u32 	%r4, %tid.x;
	mad.lo.s32 	%r5, %r2, %r3, %r4;
	add.s32 	%r6, %r5, 2;
	cvt.u64.u32 	%rd1, %r6;
	cvt.s64.s32 	%rd2, %r1;
	setp.ge.u64 	%p1, %rd1, %rd2;
	@%p1 bra 	$L__BB2_2;
	ld.param.u64 	%rd31, [_Z8B_kernelPdS_S_S_diS_d_param_6];
	ld.param.u64 	%rd30, [_Z8B_kernelPdS_S_S_diS_d_param_2];
	ld.param.u64 	%rd29, [_Z8B_kernelPdS_S_S_diS_d_param_1];
	ld.param.u64 	%rd28, [_Z8B_kernelPdS_S_S_diS_d_param_0];
	cvta.to.global.u64 	%rd8, %rd28;
	cvta.to.global.u64 	%rd9, %rd30;
	cvta.to.global.u64 	%rd10, %rd31;
	cvta.to.global.u64 	%rd11, %rd29;
	cvta.to.global.u64 	%rd12, %rd6;
	ld.global.f64 	%fd3, [%rd8+24];
	mul.lo.s64 	%rd13, %rd1, 24;
	add.s64 	%rd14, %rd8, %rd13;
	ld.global.f64 	%fd4, [%rd14];
	sub.f64 	%fd5, %fd3, %fd4;
	ld.global.f64 	%fd6, [%rd8+32];
	ld.global.f64 	%fd7, [%rd14+8];
	sub.f64 	%fd8, %fd6, %fd7;
	ld.global.f64 	%fd9, [%rd8+40];
	ld.global.f64 	%fd10, [%rd14+16];
	sub.f64 	%fd11, %fd9, %fd10;
	mul.f64 	%fd12, %fd8, %fd8;
	fma.rn.f64 	%fd13, %fd5, %fd5, %fd12;
	fma.rn.f64 	%fd14, %fd11, %fd11, %fd13;
	add.f64 	%fd15, %fd2, %fd14;
	mul.f64 	%fd16, %fd15, %fd15;
	mul.f64 	%fd17, %fd15, %fd16;
	rsqrt.approx.f64 	%fd18, %fd17;
	mul.f64 	%fd19, %fd1, %fd18;
	ld.global.f64 	%fd20, [%rd9+8];
	mul.f64 	%fd21, %fd20, %fd19;
	mul.f64 	%fd22, %fd5, %fd21;
	shl.b64 	%rd15, %rd1, 3;
	add.s64 	%rd16, %rd10, %rd15;
	ld.global.f64 	%fd23, [%rd16];
	add.s64 	%rd17, %rd11, %rd13;
	ld.global.f64 	%fd24, [%rd17];
	fma.rn.f64 	%fd25, %fd23, %fd22, %fd24;
	st.global.f64 	[%rd17], %fd25;
	ld.global.f64 	%fd26, [%rd9+8];
	mul.f64 	%fd27, %fd19, %fd26;
	mul.f64 	%fd28, %fd8, %fd27;
	ld.global.f64 	%fd29, [%rd16];
	ld.global.f64 	%fd30, [%rd17+8];
	fma.rn.f64 	%fd31, %fd29, %fd28, %fd30;
	st.global.f64 	[%rd17+8], %fd31;
	ld.global.f64 	%fd32, [%rd9+8];
	mul.f64 	%fd33, %fd19, %fd32;
	mul.f64 	%fd34, %fd11, %fd33;
	ld.global.f64 	%fd35, [%rd16];
	ld.global.f64 	%fd36, [%rd17+16];
	fma.rn.f64 	%fd37, %fd35, %fd34, %fd36;
	st.global.f64 	[%rd17+16], %fd37;
	ld.global.f64 	%fd38, [%rd11+24];
	st.global.f64 	[%rd12], %fd38;
	shl.b64 	%rd18, %rd2, 3;
	add.s64 	%rd19, %rd12, %rd18;
	mov.b64 	%rd20, 0;
	st.global.u64 	[%rd19+-8], %rd20;
	ld.global.f64 	%fd39, [%rd11+32];
	st.global.f64 	[%rd19], %fd39;
	shl.b32 	%r7, %r1, 1;
	add.s64 	%rd21, %rd19, %rd18;
	st.global.u64 	[%rd21+-8], %rd20;
	ld.global.f64 	%fd40, [%rd11+40];
	st.global.f64 	[%rd21], %fd40;
	add.s64 	%rd22, %rd21, %rd18;
	st.global.u64 	[%rd22+-8], %rd20;
	add.s64 	%rd23, %rd9, %rd15;
	ld.global.f64 	%fd41, [%rd23];
	neg.f64 	%fd42, %fd41;
	mul.f64 	%fd43, %fd19, %fd42;
	mul.f64 	%fd44, %fd5, %fd43;
	add.s64 	%rd24, %rd12, %rd15;
	st.global.f64 	[%rd24+-8], %fd44;
	ld.global.f64 	%fd45, [%rd23];
	neg.f64 	%fd46, %fd45;
	mul.f64 	%fd47, %fd19, %fd46;
	mul.f64 	%fd48, %fd8, %fd47;
	add.s64 	%rd25, %rd24, %rd18;
	st.global.f64 	[%rd25+-8], %fd48;
	ld.global.f64 	%fd49, [%rd23];
	neg.f64 	%fd50, %fd49;
	mul.f64 	%fd51, %fd19, %fd50;
	mul.f64 	%fd52, %fd11, %fd51;
	mul.wide.s32 	%rd26, %r7, 8;
	add.s64 	%rd27, %rd24, %rd26;
	st.global.f64 	[%rd27+-8], %fd52;
$L__BB2_2:
	ret;

}
	// .globl	_Z10mergeEjectPdS_id
.visible .entry _Z10mergeEjectPdS_id(
	.param .u64 .ptr .align 1 _Z10mergeEjectPdS_id_param_0,
	.param .u64 .ptr .align 1 _Z10mergeEjectPdS_id_param_1,
	.param .u32 _Z10mergeEjectPdS_id_param_2,
	.param .f64 _Z10mergeEjectPdS_id_param_3
)
{
	.reg .pred 	%p<6>;
	.reg .b32 	%r<12>;
	.reg .b64 	%rd<14>;
	.reg .b64 	%fd<42>;

	ld.param.u64 	%rd3, [_Z10mergeEjectPdS_id_param_0];
	ld.param.u64 	%rd4, [_Z10mergeEjectPdS_id_param_1];
	ld.param.s32 	%rd5, [_Z10mergeEjectPdS_id_param_2];
	ld.param.f64 	%fd2, [_Z10mergeEjectPdS_id_param_3];
	cvta.to.global.u64 	%rd1, %rd4;
	mov.u32 	%r1, %ctaid.x;
	mov.u32 	%r2, %ntid.x;
	mov.u32 	%r3, %tid.x;
	mad.lo.s32 	%r4, %r1, %r2, %r3;
	add.s32 	%r5, %r4, 1;
	cvt.u64.u32 	%rd2, %r5;
	setp.ge.u64 	%p1, %rd2, %rd5;
	@%p1 bra 	$L__BB3_5;
	cvta.to.global.u64 	%rd6, %rd3;
	ld.global.f64 	%fd3, [%rd6];
	mad.lo.s64 	%rd7, %rd2, 24, %rd6;
	ld.global.f64 	%fd4, [%rd7];
	sub.f64 	%fd5, %fd3, %fd4;
	ld.global.f64 	%fd6, [%rd6+8];
	ld.global.f64 	%fd7, [%rd7+8];
	sub.f64 	%fd8, %fd6, %fd7;
	ld.global.f64 	%fd9, [%rd6+16];
	ld.global.f64 	%fd10, [%rd7+16];
	sub.f64 	%fd11, %fd9, %fd10;
	abs.f64 	%fd12, %fd5;
	abs.f64 	%fd13, %fd8;
	abs.f64 	%fd14, %fd11;
	add.f64 	%fd15, %fd12, %fd13;
	add.f64 	%fd16, %fd15, %fd14;
	min.f64 	%fd17, %fd12, %fd13;
	max.f64 	%fd18, %fd12, %fd13;
	min.f64 	%fd19, %fd18, %fd14;
	max.f64 	%fd20, %fd18, %fd14;
	{
	.reg .b32 %temp; 
	mov.b64 	{%temp, %r6}, %fd20;
	}
	and.b32  	%r7, %r6, -4194304;
	xor.b32  	%r8, %r7, 2144337920;
	mov.b32 	%r9, 0;
	mov.b64 	%fd21, {%r9, %r8};
	mul.f64 	%fd22, %fd19, %fd21;
	mul.f64 	%fd23, %fd17, %fd21;
	mul.f64 	%fd24, %fd20, %fd21;
	mul.f64 	%fd25, %fd22, %fd22;
	fma.rn.f64 	%fd26, %fd23, %fd23, %fd25;
	fma.rn.f64 	%fd27, %fd24, %fd24, %fd26;
	min.f64 	%fd28, %fd27, 0d7FEFFFFFFFFFFFFF;
	rsqrt.approx.ftz.f64 	%fd29, %fd28;
	mul.rn.f64 	%fd30, %fd29, %fd29;
	neg.f64 	%fd31, %fd30;
	fma.rn.f64 	%fd32, %fd28, %fd31, 0d3FF0000000000000;
	fma.rn.f64 	%fd33, %fd32, 0d3FD8000000000000, 0d3FE0000000000000;
	mul.rn.f64 	%fd34, %fd32, %fd29;
	fma.rn.f64 	%fd35, %fd33, %fd34, %fd29;
	mul.f64 	%fd36, %fd27, %fd35;
	or.b32  	%r10, %r7, 1048576;
	mov.b64 	%fd37, {%r9, %r10};
	mul.f64 	%fd38, %fd37, %fd36;
	setp.gt.f64 	%p2, %fd16, %fd20;
	selp.f64 	%fd39, %fd38, %fd16, %p2;
	mov.f64 	%fd40, 0d7FF0000000000000;
	{
	.reg .b32 %temp; 
	mov.b64 	{%temp, %r11}, %fd40;
	}
	setp.lt.u32 	%p3, %r6, %r11;
	selp.f64 	%fd1, %fd39, %fd20, %p3;
	mul.f64 	%fd41, %fd2, 0d3F9EB851EB851EB8;
	setp.geu.f64 	%p4, %fd1, %fd41;
	@%p4 bra 	$L__BB3_3;
	shl.b64 	%rd11, %rd2, 3;
	add.s64 	%rd12, %rd1, %rd11;
	mov.b64 	%rd13, 0;
	st.global.u64 	[%rd12], %rd13;
	bra.uni 	$L__BB3_5;
$L__BB3_3:
	setp.leu.f64 	%p5, %fd1, %fd2;
	@%p5 bra 	$L__BB3_5;
	shl.b64 	%rd8, %rd2, 3;
	add.s64 	%rd9, %rd1, %rd8;
	mov.b64 	%rd10, 4611686018427387904;
	st.global.u64 	[%rd9], %rd10;
$L__BB3_5:
	ret;

}
	// .globl	_Z9collisionPdS_S_i
.visible .entry _Z9collisionPdS_S_i(
	.param .u64 .ptr .align 1 _Z9collisionPdS_S_i_param_0,
	.param .u64 .ptr .align 1 _Z9collisionPdS_S_i_param_1,
	.param .u64 .ptr .align 1 _Z9collisionPdS_S_i_param_2,
	.param .u32 _Z9collisionPdS_S_i_param_3
)
{
	.reg .pred 	%p<5>;
	.reg .b32 	%r<12>;
	.reg .b64 	%rd<13>;
	.reg .b64 	%fd<43>;

	ld.param.u64 	%rd2, [_Z9collisionPdS_S_i_param_0];
	ld.param.u64 	%rd3, [_Z9collisionPdS_S_i_param_1];
	ld.param.u64 	%rd4, [_Z9collisionPdS_S_i_param_2];
	ld.param.s32 	%rd5, [_Z9collisionPdS_S_i_param_3];
	mov.u32 	%r1, %ctaid.x;
	mov.u32 	%r2, %ntid.x;
	mov.u32 	%r3, %tid.x;
	mad.lo.s32 	%r4, %r1, %r2, %r3;
	add.s32 	%r5, %r4, 2;
	cvt.u64.u32 	%rd1, %r5;
	setp.ge.u64 	%p1, %rd1, %rd5;
	@%p1 bra 	$L__BB4_3;
	cvta.to.global.u64 	%rd6, %rd2;
	cvta.to.global.u64 	%rd7, %rd4;
	ld.global.f64 	%fd1, [%rd6+24];
	mad.lo.s64 	%rd8, %rd1, 24, %rd6;
	ld.global.f64 	%fd2, [%rd8];
	sub.f64 	%fd3, %fd1, %fd2;
	ld.global.f64 	%fd4, [%rd6+32];
	ld.global.f64 	%fd5, [%rd8+8];
	sub.f64 	%fd6, %fd4, %fd5;
	ld.global.f64 	%fd7, [%rd6+40];
	ld.global.f64 	%fd8, [%rd8+16];
	sub.f64 	%fd9, %fd7, %fd8;
	abs.f64 	%fd10, %fd3;
	abs.f64 	%fd11, %fd6;
	abs.f64 	%fd12, %fd9;
	add.f64 	%fd13, %fd10, %fd11;
	add.f64 	%fd14, %fd13, %fd12;
	min.f64 	%fd15, %fd10, %fd11;
	max.f64 	%fd16, %fd10, %fd11;
	min.f64 	%fd17, %fd16, %fd12;
	max.f64 	%fd18, %fd16, %fd12;
	{
	.reg .b32 %temp; 
	mov.b64 	{%temp, %r6}, %fd18;
	}
	and.b32  	%r7, %r6, -4194304;
	xor.b32  	%r8, %r7, 2144337920;
	mov.b32 	%r9, 0;
	mov.b64 	%fd19, {%r9, %r8};
	mul.f64 	%fd20, %fd17, %fd19;
	mul.f64 	%fd21, %fd15, %fd19;
	mul.f64 	%fd22, %fd18, %fd19;
	mul.f64 	%fd23, %fd20, %fd20;
	fma.rn.f64 	%fd24, %fd21, %fd21, %fd23;
	fma.rn.f64 	%fd25, %fd22, %fd22, %fd24;
	min.f64 	%fd26, %fd25, 0d7FEFFFFFFFFFFFFF;
	rsqrt.approx.ftz.f64 	%fd27, %fd26;
	mul.rn.f64 	%fd28, %fd27, %fd27;
	neg.f64 	%fd29, %fd28;
	fma.rn.f64 	%fd30, %fd26, %fd29, 0d3FF0000000000000;
	fma.rn.f64 	%fd31, %fd30, 0d3FD8000000000000, 0d3FE0000000000000;
	mul.rn.f64 	%fd32, %fd30, %fd27;
	fma.rn.f64 	%fd33, %fd31, %fd32, %fd27;
	mul.f64 	%fd34, %fd25, %fd33;
	or.b32  	%r10, %r7, 1048576;
	mov.b64 	%fd35, {%r9, %r10};
	mul.f64 	%fd36, %fd35, %fd34;
	setp.gt.f64 	%p2, %fd14, %fd18;
	selp.f64 	%fd37, %fd36, %fd14, %p2;
	mov.f64 	%fd38, 0d7FF0000000000000;
	{
	.reg .b32 %temp; 
	mov.b64 	{%temp, %r11}, %fd38;
	}
	setp.lt.u32 	%p3, %r6, %r11;
	selp.f64 	%fd39, %fd37, %fd18, %p3;
	ld.global.f64 	%fd40, [%rd7];
	ld.global.f64 	%fd41, [%rd7+8];
	add.f64 	%fd42, %fd40, %fd41;
	setp.geu.f64 	%p4, %fd39, %fd42;
	@%p4 bra 	$L__BB4_3;
	cvta.to.global.u64 	%rd9, %rd3;
	shl.b64 	%rd10, %rd1, 3;
	add.s64 	%rd11, %rd9, %rd10;
	mov.b64 	%rd12, 4613937818241073152;
	st.global.u64 	[%rd11], %rd12;
$L__BB4_3:
	ret;

}
	// .globl	_Z12consMomentumPdS_S_iiS_
.visible .entry _Z12consMomentumPdS_S_iiS_(
	.param .u64 .ptr .align 1 _Z12consMomentumPdS_S_iiS__param_0,
	.param .u64 .ptr .align 1 _Z12consMomentumPdS_S_iiS__param_1,
	.param .u64 .ptr .align 1 _Z12consMomentumPdS_S_iiS__param_2,
	.param .u32 _Z12consMomentumPdS_S_iiS__param_3,
	.param .u32 _Z12consMomentumPdS_S_iiS__param_4,
	.param .u64 .ptr .align 1 _Z12consMomentumPdS_S_iiS__param_5
)
{
	.reg .pred 	%p<8>;
	.reg .b32 	%r<34>;
	.reg .b32 	%f<7>;
	.reg .b64 	%rd<27>;
	.reg .b64 	%fd<88>;

	ld.param.u64 	%rd14, [_Z12consMomentumPdS_S_iiS__param_0];
	ld.param.u64 	%rd15, [_Z12consMomentumPdS_S_iiS__param_1];
	ld.param.u64 	%rd12, [_Z12consMomentumPdS_S_iiS__param_2];
	ld.param.u32 	%r6, [_Z12consMomentumPdS_S_iiS__param_3];
	ld.param.u32 	%r7, [_Z12consMomentumPdS_S_iiS__param_4];
	ld.param.u64 	%rd13, [_Z12consMomentumPdS_S_iiS__param_5];
	cvta.to.global.u64 	%rd1, %rd14;
	cvta.to.global.u64 	%rd2, %rd15;
	setp.lt.s32 	%p1, %r6, 3;
	@%p1 bra 	$L__BB5_9;
	cvta.to.global.u64 	%rd3, %rd13;
	add.s64 	%rd26, %rd2, 16;
	mul.wide.s32 	%rd16, %r7, 8;
	add.s64 	%rd5, %rd2, %rd16;
	mul.lo.s32 	%r9, %r7, 3;
	mul.wide.s32 	%rd17, %r9, 8;
	add.s64 	%rd6, %rd1, %rd17;
	neg.s32 	%r32, %r6;
	cvta.to.global.u64 	%rd18, %rd12;
	add.s64 	%rd25, %rd18, 16;
	mov.b32 	%r33, 0;
$L__BB5_2:
	ld.global.f64 	%fd1, [%rd25];
	setp.neu.f64 	%p2, %fd1, 0d0000000000000000;
	@%p2 bra 	$L__BB5_4;
	ld.global.f64 	%fd58, [%rd5];
	ld.global.f64 	%fd59, [%rd26];
	add.f64 	%fd60, %fd58, %fd59;
	rcp.rn.f64 	%fd61, %fd60;
	ld.global.f64 	%fd62, [%rd6];
	add.s32 	%r31, %r33, 6;
	mul.wide.u32 	%rd23, %r31, 8;
	add.s64 	%rd24, %rd1, %rd23;
	ld.global.f64 	%fd63, [%rd24];
	mul.f64 	%fd64, %fd59, %fd63;
	fma.rn.f64 	%fd65, %fd58, %fd62, %fd64;
	mul.f64 	%fd66, %fd61, %fd65;
	st.global.f64 	[%rd6], %fd66;
	ld.global.f64 	%fd67, [%rd5];
	ld.global.f64 	%fd68, [%rd26];
	add.f64 	%fd69, %fd67, %fd68;
	rcp.rn.f64 	%fd70, %fd69;
	ld.global.f64 	%fd71, [%rd6+8];
	ld.global.f64 	%fd72, [%rd24+8];
	mul.f64 	%fd73, %fd68, %fd72;
	fma.rn.f64 	%fd74, %fd67, %fd71, %fd73;
	mul.f64 	%fd75, %fd70, %fd74;
	st.global.f64 	[%rd6+8], %fd75;
	ld.global.f64 	%fd76, [%rd5];
	ld.global.f64 	%fd77, [%rd26];
	add.f64 	%fd78, %fd76, %fd77;
	rcp.rn.f64 	%fd79, %fd78;
	ld.global.f64 	%fd80, [%rd6+16];
	ld.global.f64 	%fd81, [%rd24+16];
	mul.f64 	%fd82, %fd77, %fd81;
	fma.rn.f64 	%fd83, %fd76, %fd80, %fd82;
	mul.f64 	%fd84, %fd79, %fd83;
	st.global.f64 	[%rd6+16], %fd84;
	ld.global.f64 	%fd85, [%rd26];
	ld.global.f64 	%fd86, [%rd5];
	add.f64 	%fd87, %fd85, %fd86;
	st.global.f64 	[%rd5], %fd87;
	bra.uni 	$L__BB5_8;
$L__BB5_4:
	setp.neu.f64 	%p3, %fd1, 0d4008000000000000;
	@%p3 bra 	$L__BB5_6;
	mov.b64 	%rd20, 0;
	st.global.u64 	[%rd25], %rd20;
	ld.global.f64 	%fd2, [%rd2+8];
	ld.global.f64 	%fd3, [%rd2+16];
	add.f64 	%fd4, %fd2, %fd3;
	div.rn.f64 	%fd5, %fd4, %fd3;
	{
	.reg .b32 %temp; 
	mov.b64 	{%r10, %temp}, %fd5;
	}
	{
	.reg .b32 %temp; 
	mov.b64 	{%temp, %r11}, %fd5;
	}
	and.b32  	%r12, %r11, 2147483647;
	setp.lt.u32 	%p5, %r12, 1048576;
	mov.b64 	%fd6, {%r10, %r12};
	mul.f64 	%fd7, %fd6, 0d4350000000000000;
	{
	.reg .b32 %temp; 
	mov.b64 	{%r13, %temp}, %fd7;
	}
	{
	.reg .b32 %temp; 
	mov.b64 	{%temp, %r14}, %fd7;
	}
	selp.b32 	%r15, %r13, %r10, %p5;
	selp.b32 	%r16, %r14, %r12, %p5;
	selp.b32 	%r17, 4078, 1048576, %p5;
	shr.u32 	%r18, %r16, 20;
	add.s32 	%r19, %r18, -1022;
	cvt.rn.f32.s32 	%f1, %r19;
	mul.f32 	%f2, %f1, 0f3EAAAAAB;
	cvt.rni.s32.f32 	%r20, %f2;
	mad.lo.s32 	%r21, %r20, -3145728, %r16;
	mov.b64 	%fd8, {%r15, %r21};
	cvt.rn.f32.f64 	%f3, %fd8;
	lg2.approx.ftz.f32 	%f4, %f3;
	mul.f32 	%f5, %f4, 0f3EAAAAAB;
	ex2.approx.ftz.f32 	%f6, %f5;
	cvt.f64.f32 	%fd9, %f6;
	mul.f64 	%fd10, %fd9, %fd9;
	{
	.reg .b32 %temp; 
	mov.b64 	{%r22, %temp}, %fd10;
	}
	{
	.reg .b32 %temp; 
	mov.b64 	{%temp, %r23}, %fd10;
	}
	add.s32 	%r24, %r23, 1048576;
	mov.b64 	%fd11, {%r22, %r24};
	fma.rn.f64 	%fd12, %fd11, %fd9, %fd8;
	rcp.approx.ftz.f64 	%fd13, %fd12;
	neg.f64 	%fd14, %fd12;
	fma.rn.f64 	%fd15, %fd14, %fd13, 0d3FF0000000000000;
	fma.rn.f64 	%fd16, %fd15, %fd15, %fd15;
	fma.rn.f64 	%fd17, %fd16, %fd13, %fd13;
	neg.f64 	%fd18, %fd9;
	fma.rn.f64 	%fd19, %fd10, %fd18, %fd8;
	mul.f64 	%fd20, %fd19, %fd17;
	fma.rn.f64 	%fd21, %fd9, %fd20, %fd9;
	{
	.reg .b32 %temp; 
	mov.b64 	{%r25, %temp}, %fd21;
	}
	{
	.reg .b32 %temp; 
	mov.b64 	{%temp, %r26}, %fd21;
	}
	add.s32 	%r27, %r20, %r17;
	shl.b32 	%r28, %r27, 20;
	add.s32 	%r29, %r26, %r28;
	mov.b64 	%fd22, {%r25, %r29};
	copysign.f64 	%fd23, %fd5, %fd22;
	add.f64 	%fd24, %fd5, %fd5;
	setp.equ.f64 	%p6, %fd24, %fd5;
	selp.f64 	%fd25, %fd24, %fd23, %p6;
	ld.global.f64 	%fd26, [%rd3+8];
	mul.f64 	%fd27, %fd26, %fd25;
	st.global.f64 	[%rd3], %fd27;
	ld.global.f64 	%fd28, [%rd5];
	ld.global.f64 	%fd29, [%rd26];
	add.f64 	%fd30, %fd28, %fd29;
	rcp.rn.f64 	%fd31, %fd30;
	ld.global.f64 	%fd32, [%rd6];
	add.s32 	%r30, %r33, 6;
	mul.wide.u32 	%rd21, %r30, 8;
	add.s64 	%rd22, %rd1, %rd21;
	ld.global.f64 	%fd33, [%rd22];
	mul.f64 	%fd34, %fd29, %fd33;
	fma.rn.f64 	%fd35, %fd28, %fd32, %fd34;
	mul.f64 	%fd36, %fd31, %fd35;
	st.global.f64 	[%rd6], %fd36;
	ld.global.f64 	%fd37, [%rd5];
	ld.global.f64 	%fd38, [%rd26];
	add.f64 	%fd39, %fd37, %fd38;
	rcp.rn.f64 	%fd40, %fd39;
	ld.global.f64 	%fd41, [%rd6+8];
	ld.global.f64 	%fd42, [%rd22+8];
	mul.f64 	%fd43, %fd38, %fd42;
	fma.rn.f64 	%fd44, %fd37, %fd41, %fd43;
	mul.f64 	%fd45, %fd40, %fd44;
	st.global.f64 	[%rd6+8], %fd45;
	ld.global.f64 	%fd46, [%rd5];
	ld.global.f64 	%fd47, [%rd26];
	add.f64 	%fd48, %fd46, %fd47;
	rcp.rn.f64 	%fd49, %fd48;
	ld.global.f64 	%fd50, [%rd6+16];
	ld.global.f64 	%fd51, [%rd22+16];
	mul.f64 	%fd52, %fd47, %fd51;
	fma.rn.f64 	%fd53, %fd46, %fd50, %fd52;
	mul.f64 	%fd54, %fd49, %fd53;
	st.global.f64 	[%rd6+16], %fd54;
	ld.global.f64 	%fd55, [%rd26];
	ld.global.f64 	%fd56, [%rd5];
	add.f64 	%fd57, %fd55, %fd56;
	st.global.f64 	[%rd5], %fd57;
	bra.uni 	$L__BB5_8;
$L__BB5_6:
	setp.neu.f64 	%p4, %fd1, 0d4000000000000000;
	@%p4 bra 	$L__BB5_8;
	mov.b64 	%rd19, 0;
	st.global.u64 	[%rd25], %rd19;
$L__BB5_8:
	add.s32 	%r33, %r33, 3;
	add.s32 	%r32, %r32, 1;
	add.s64 	%rd26, %rd26, 8;
	add.s64 	%rd25, %rd25, 8;
	setp.ne.s32 	%p7, %r32, -2;
	@%p7 bra 	$L__BB5_2;
$L__BB5_9:
	ret;

}
	// .globl	_Z12statusUpdatePdS_S_S_i
.visible .entry _Z12statusUpdatePdS_S_S_i(
	.param .u64 .ptr .align 1 _Z12statusUpdatePdS_S_S_i_param_0,
	.param .u64 .ptr .align 1 _Z12statusUpdatePdS_S_S_i_param_1,
	.param .u64 .ptr .align 1 _Z12statusUpdatePdS_S_S_i_param_2,
	.param .u64 .ptr .align 1 _Z12statusUpdatePdS_S_S_i_param_3,
	.param .u32 _Z12statusUpdatePdS_S_S_i_param_4
)
{
	.reg .b32 	%r<7>;
	.reg .b64 	%rd<15>;
	.reg .b64 	%fd<10>;

	ld.param.u64 	%rd1, [_Z12statusUpdatePdS_S_S_i_param_0];
	ld.param.u64 	%rd2, [_Z12statusUpdatePdS_S_S_i_param_1];
	ld.param.u64 	%rd3, [_Z12statusUpdatePdS_S_S_i_param_2];
	ld.param.u64 	%rd4, [_Z12statusUpdatePdS_S_S_i_param_3];
	cvta.to.global.u64 	%rd5, %rd2;
	cvta.to.global.u64 	%rd6, %rd1;
	cvta.to.global.u64 	%rd7, %rd3;
	cvta.to.global.u64 	%rd8, %rd4;
	mov.u32 	%r1, %ctaid.x;
	mov.u32 	%r2, %ntid.x;
	mov.u32 	%r3, %tid.x;
	mad.lo.s32 	%r4, %r1, %r2, %r3;
	mul.hi.u32 	%r5, %r4, -1431655765;
	shr.u32 	%r6, %r5, 1;
	mul.wide.u32 	%rd9, %r6, 8;
	add.s64 	%rd10, %rd8, %rd9;
	ld.global.f64 	%fd1, [%rd10];
	add.s64 	%rd11, %rd7, %rd9;
	ld.global.f64 	%fd2, [%rd11];
	mul.f64 	%fd3, %fd1, %fd2;
	st.global.f64 	[%rd11], %fd3;
	ld.global.f64 	%fd4, [%rd10];
	mul.wide.u32 	%rd12, %r4, 8;
	add.s64 	%rd13, %rd6, %rd12;
	ld.global.f64 	%fd5, [%rd13];
	mul.f64 	%fd6, %fd4, %fd5;
	st.global.f64 	[%rd13], %fd6;
	ld.global.f64 	%fd7, [%rd10];
	add.s64 	%rd14, %rd5, %rd12;
	ld.global.f64 	%fd8, [%rd14];
	mul.f64 	%fd9, %fd7, %fd8;
	st.global.f64 	[%rd14], %fd9;
	ret;

}
	// .globl	_Z15missedCollisionPdS_S_S_id
.visible .entry _Z15missedCollisionPdS_S_S_id(
	.param .u64 .ptr .align 1 _Z15missedCollisionPdS_S_S_id_param_0,
	.param .u64 .ptr .align 1 _Z15missedCollisionPdS_S_S_id_param_1,
	.param .u64 .ptr .align 1 _Z15missedCollisionPdS_S_S_id_param_2,
	.param .u64 .ptr .align 1 _Z15missedCollisionPdS_S_S_id_param_3,
	.param .u32 _Z15missedCollisionPdS_S_S_id_param_4,
	.param .f64 _Z15missedCollisionPdS_S_S_id_param_5
)
{
	.reg .pred 	%p<7>;
	.reg .b32 	%r<15>;
	.reg .b64 	%rd<19>;
	.reg .b64 	%fd<99>;

	ld.param.u64 	%rd3, [_Z15missedCollisionPdS_S_S_id_param_1];
	ld.param.u64 	%rd5, [_Z15missedCollisionPdS_S_S_id_param_3];
	ld.param.s32 	%rd6, [_Z15missedCollisionPdS_S_S_id_param_4];
	ld.param.f64 	%fd1, [_Z15missedCollisionPdS_S_S_id_param_5];
	mov.u32 	%r1, %ctaid.x;
	mov.u32 	%r2, %ntid.x;
	mov.u32 	%r3, %tid.x;
	mad.lo.s32 	%r4, %r1, %r2, %r3;
	add.s32 	%r5, %r4, 2;
	cvt.u64.u32 	%rd1, %r5;
	setp.ge.u64 	%p1, %rd1, %rd6;
	@%p1 bra 	$L__BB7_3;
	ld.param.u64 	%rd17, [_Z15missedCollisionPdS_S_S_id_param_0];
	cvta.to.global.u64 	%rd7, %rd17;
	cvta.to.global.u64 	%rd8, %rd5;
	cvta.to.global.u64 	%rd9, %rd3;
	mul.lo.s64 	%rd10, %rd1, 24;
	add.s64 	%rd11, %rd9, %rd10;
	ld.global.f64 	%fd2, [%rd11];
	ld.global.f64 	%fd3, [%rd9+24];
	sub.f64 	%fd4, %fd2, %fd3;
	ld.global.f64 	%fd5, [%rd11+8];
	ld.global.f64 	%fd6, [%rd9+32];
	sub.f64 	%fd7, %fd5, %fd6;
	ld.global.f64 	%fd8, [%rd11+16];
	ld.global.f64 	%fd9, [%rd9+40];
	sub.f64 	%fd10, %fd8, %fd9;
	add.s64 	%rd12, %rd7, %rd10;
	ld.global.f64 	%fd11, [%rd12];
	fma.rn.f64 	%fd12, %fd1, %fd4, %fd11;
	ld.global.f64 	%fd13, [%rd12+8];
	fma.rn.f64 	%fd14, %fd1, %fd7, %fd13;
	ld.global.f64 	%fd15, [%rd12+16];
	fma.rn.f64 	%fd16, %fd1, %fd10, %fd15;
	ld.global.f64 	%fd17, [%rd7+24];
	sub.f64 	%fd18, %fd17, %fd11;
	ld.global.f64 	%fd19, [%rd7+32];
	sub.f64 	%fd20, %fd19, %fd13;
	ld.global.f64 	%fd21, [%rd7+40];
	sub.f64 	%fd22, %fd21, %fd15;
	sub.f64 	%fd23, %fd17, %fd12;
	sub.f64 	%fd24, %fd19, %fd14;
	sub.f64 	%fd25, %fd21, %fd16;
	mul.f64 	%fd26, %fd20, %fd25;
	mul.f64 	%fd27, %fd22, %fd24;
	sub.f64 	%fd28, %fd26, %fd27;
	mul.f64 	%fd29, %fd22, %fd23;
	mul.f64 	%fd30, %fd18, %fd25;
	sub.f64 	%fd31, %fd29, %fd30;
	mul.f64 	%fd32, %fd18, %fd24;
	mul.f64 	%fd33, %fd20, %fd23;
	sub.f64 	%fd34, %fd32, %fd33;
	abs.f64 	%fd35, %fd28;
	abs.f64 	%fd36, %fd31;
	abs.f64 	%fd37, %fd34;
	add.f64 	%fd38, %fd35, %fd36;
	add.f64 	%fd39, %fd37, %fd38;
	min.f64 	%fd40, %fd35, %fd36;
	max.f64 	%fd41, %fd35, %fd36;
	min.f64 	%fd42, %fd41, %fd37;
	max.f64 	%fd43, %fd41, %fd37;
	{
	.reg .b32 %temp; 
	mov.b64 	{%temp, %r6}, %fd43;
	}
	and.b32  	%r7, %r6, -4194304;
	xor.b32  	%r8, %r7, 2144337920;
	mov.b32 	%r9, 0;
	mov.b64 	%fd44, {%r9, %r8};
	mul.f64 	%fd45, %fd42, %fd44;
	mul.f64 	%fd46, %fd40, %fd44;
	mul.f64 	%fd47, %fd43, %fd44;
	mul.f64 	%fd48, %fd45, %fd45;
	fma.rn.f64 	%fd49, %fd46, %fd46, %fd48;
	fma.rn.f64 	%fd50, %fd47, %fd47, %fd49;
	min.f64 	%fd51, %fd50, 0d7FEFFFFFFFFFFFFF;
	rsqrt.approx.ftz.f64 	%fd52, %fd51;
	mul.rn.f64 	%fd53, %fd52, %fd52;
	neg.f64 	%fd54, %fd53;
	fma.rn.f64 	%fd55, %fd51, %fd54, 0d3FF0000000000000;
	fma.rn.f64 	%fd56, %fd55, 0d3FD8000000000000, 0d3FE0000000000000;
	mul.rn.f64 	%fd57, %fd55, %fd52;
	fma.rn.f64 	%fd58, %fd56, %fd57, %fd52;
	mul.f64 	%fd59, %fd50, %fd58;
	or.b32  	%r10, %r7, 1048576;
	mov.b64 	%fd60, {%r9, %r10};
	mul.f64 	%fd61, %fd60, %fd59;
	setp.gt.f64 	%p2, %fd39, %fd43;
	selp.f64 	%fd62, %fd61, %fd39, %p2;
	mov.f64 	%fd63, 0d7FF0000000000000;
	{
	.reg .b32 %temp; 
	mov.b64 	{%temp, %r11}, %fd63;
	}
	setp.lt.u32 	%p3, %r6, %r11;
	selp.f64 	%fd64, %fd62, %fd43, %p3;
	sub.f64 	%fd65, %fd12, %fd11;
	sub.f64 	%fd66, %fd14, %fd13;
	sub.f64 	%fd67, %fd16, %fd15;
	abs.f64 	%fd68, %fd65;
	abs.f64 	%fd69, %fd66;
	abs.f64 	%fd70, %fd67;
	add.f64 	%fd71, %fd68, %fd69;
	add.f64 	%fd72, %fd71, %fd70;
	min.f64 	%fd73, %fd68, %fd69;
	max.f64 	%fd74, %fd68, %fd69;
	min.f64 	%fd75, %fd74, %fd70;
	max.f64 	%fd76, %fd74, %fd70;
	{
	.reg .b32 %temp; 
	mov.b64 	{%temp, %r12}, %fd76;
	}
	and.b32  	%r13, %r12, -4194304;
	xor.b32  	%r14, %r13, 2144337920;
	mov.b64 	%fd77, {%r9, %r14};
	mul.f64 	%fd78, %fd75, %fd77;
	mul.f64 	%fd79, %fd73, %fd77;
	mul.f64 	%fd80, %fd76, %fd77;
	mul.f64 	%fd81, %fd78, %fd78;
	fma.rn.f64 	%fd82, %fd79, %fd79, %fd81;
	fma.rn.f64 	%fd83, %fd80, %fd80, %fd82;
	rsqrt.approx.ftz.f64 	%fd84, %fd83;
	mul.rn.f64 	%fd85, %fd84, %fd84;
	neg.f64 	%fd86, %fd85;
	fma.rn.f64 	%fd87, %fd83, %fd86, 0d3FF0000000000000;
	fma.rn.f64 	%fd88, %fd87, 0d3FD8000000000000, 0d3FE0000000000000;
	mul.rn.f64 	%fd89, %fd87, %fd84;
	fma.rn.f64 	%fd90, %fd88, %fd89, %fd84;
	mul.f64 	%fd91, %fd77, %fd90;
	setp.gt.f64 	%p4, %fd72, 0d0000000000000000;
	add.f64 	%fd92, %fd72, 0d7FF0000000000000;
	selp.f64 	%fd93, %fd91, %fd92, %p4;
	setp.eq.f64 	%p5, %fd76, 0d7FF0000000000000;
	selp.f64 	%fd94, 0d0000000000000000, %fd93, %p5;
	mul.f64 	%fd95, %fd94, %fd64;
	ld.global.f64 	%fd96, [%rd8];
	ld.global.f64 	%fd97, [%rd8+8];
	add.f64 	%fd98, %fd96, %fd97;
	setp.geu.f64 	%p6, %fd95, %fd98;
	@%p6 bra 	$L__BB7_3;
	ld.param.u64 	%rd18, [_Z15missedCollisionPdS_S_S_id_param_2];
	cvta.to.global.u64 	%rd13, %rd18;
	shl.b64 	%rd14, %rd1, 3;
	add.s64 	%rd15, %rd13, %rd14;
	mov.b64 	%rd16, 4613937818241073152;
	st.global.u64 	[%rd15], %rd16;
$L__BB7_3:
	ret;

}
	// .globl	_Z16calcEccentricityPdS_S_S_i
.visible .entry _Z16calcEccentricityPdS_S_S_i(
	.param .u64 .ptr .align 1 _Z16calcEccentricityPdS_S_S_i_param_0,
	.param .u64 .ptr .align 1 _Z16calcEccentricityPdS_S_S_i_param_1,
	.param .u64 .ptr .align 1 _Z16calcEccentricityPdS_S_S_i_param_2,
	.param .u64 .ptr .align 1 _Z16calcEccentricityPdS_S_S_i_param_3,
	.param .u32 _Z16calcEccentricityPdS_S_S_i_param_4
)
{
	.reg .pred 	%p<6>;
	.reg .b32 	%r<15>;
	.reg .b64 	%rd<20>;
	.reg .b64 	%fd<101>;

	ld.param.u64 	%rd5, [_Z16calcEccentricityPdS_S_S_i_param_3];
	ld.param.s32 	%rd6, [_Z16calcEccentricityPdS_S_S_i_param_4];
	mov.u32 	%r1, %ctaid.x;
	mov.u32 	%r2, %ntid.x;
	mov.u32 	%r3, %tid.x;
	mad.lo.s32 	%r4, %r1, %r2, %r3;
	add.s32 	%r5, %r4, 1;
	cvt.u64.u32 	%rd1, %r5;
	setp.ge.u64 	%p1, %rd1, %rd6;
	@%p1 bra 	$L__BB8_2;
	ld.param.u64 	%rd19, [_Z16calcEccentricityPdS_S_S_i_param_2];
	ld.param.u64 	%rd18, [_Z16calcEccentricityPdS_S_S_i_param_1];
	ld.param.u64 	%rd17, [_Z16calcEccentricityPdS_S_S_i_param_0];
	cvta.to.global.u64 	%rd7, %rd19;
	cvta.to.global.u64 	%rd8, %rd17;
	cvta.to.global.u64 	%rd9, %rd18;
	cvta.to.global.u64 	%rd10, %rd5;
	ld.global.f64 	%fd1, [%rd7];
	shl.b64 	%rd11, %rd1, 3;
	add.s64 	%rd12, %rd7, %rd11;
	ld.global.f64 	%fd2, [%rd12];
	add.f64 	%fd3, %fd1, %fd2;
	mul.lo.s64 	%rd13, %rd1, 24;
	add.s64 	%rd14, %rd8, %rd13;
	ld.global.f64 	%fd4, [%rd14];
	ld.global.f64 	%fd5, [%rd8];
	sub.f64 	%fd6, %fd4, %fd5;
	ld.global.f64 	%fd7, [%rd14+8];
	ld.global.f64 	%fd8, [%rd8+8];
	sub.f64 	%fd9, %fd7, %fd8;
	ld.global.f64 	%fd10, [%rd14+16];
	ld.global.f64 	%fd11, [%rd8+16];
	sub.f64 	%fd12, %fd10, %fd11;
	abs.f64 	%fd13, %fd6;
	abs.f64 	%fd14, %fd9;
	abs.f64 	%fd15, %fd12;
	add.f64 	%fd16, %fd13, %fd14;
	add.f64 	%fd17, %fd16, %fd15;
	min.f64 	%fd18, %fd13, %fd14;
	max.f64 	%fd19, %fd13, %fd14;
	min.f64 	%fd20, %fd19, %fd15;
	max.f64 	%fd21, %fd19, %fd15;
	{
	.reg .b32 %temp; 
	mov.b64 	{%temp, %r6}, %fd21;
	}
	and.b32  	%r7, %r6, -4194304;
	xor.b32  	%r8, %r7, 2144337920;
	mov.b32 	%r9, 0;
	mov.b64 	%fd22, {%r9, %r8};
	mul.f64 	%fd23, %fd20, %fd22;
	mul.f64 	%fd24, %fd18, %fd22;
	mul.f64 	%fd25, %fd21, %fd22;
	mul.f64 	%fd26, %fd23, %fd23;
	fma.rn.f64 	%fd27, %fd24, %fd24, %fd26;
	fma.rn.f64 	%fd28, %fd25, %fd25, %fd27;
	rsqrt.approx.ftz.f64 	%fd29, %fd28;
	mul.rn.f64 	%fd30, %fd29, %fd29;
	neg.f64 	%fd31, %fd30;
	fma.rn.f64 	%fd32, %fd28, %fd31, 0d3FF0000000000000;
	fma.rn.f64 	%fd33, %fd32, 0d3FD8000000000000, 0d3FE0000000000000;
	mul.rn.f64 	%fd34, %fd32, %fd29;
	fma.rn.f64 	%fd35, %fd33, %fd34, %fd29;
	mul.f64 	%fd36, %fd22, %fd35;
	setp.gt.f64 	%p2, %fd17, 0d0000000000000000;
	add.f64 	%fd37, %fd17, 0d7FF0000000000000;
	selp.f64 	%fd38, %fd36, %fd37, %p2;
	setp.eq.f64 	%p3, %fd21, 0d7FF0000000000000;
	selp.f64 	%fd39, 0d0000000000000000, %fd38, %p3;
	add.s64 	%rd15, %rd9, %rd13;
	ld.global.f64 	%fd40, [%rd15+16];
	mul.f64 	%fd41, %fd9, %fd40;
	ld.global.f64 	%fd42, [%rd15+8];
	mul.f64 	%fd43, %fd12, %fd42;
	sub.f64 	%fd44, %fd41, %fd43;
	ld.global.f64 	%fd45, [%rd15];
	mul.f64 	%fd46, %fd12, %fd45;
	mul.f64 	%fd47, %fd6, %fd40;
	sub.f64 	%fd48, %fd46, %fd47;
	mul.f64 	%fd49, %fd6, %fd42;
	mul.f64 	%fd50, %fd9, %fd45;
	sub.f64 	%fd51, %fd49, %fd50;
	rcp.rn.f64 	%fd52, %fd3;
	mul.f64 	%fd53, %fd42, %fd51;
	mul.f64 	%fd54, %fd48, %fd40;
	sub.f64 	%fd55, %fd53, %fd54;
	mul.f64 	%fd56, %fd52, %fd55;
	mul.f64 	%fd57, %fd39, %fd6;
	sub.f64 	%fd58, %fd56, %fd57;
	mul.f64 	%fd59, %fd44, %fd40;
	mul.f64 	%fd60, %fd51, %fd45;
	sub.f64 	%fd61, %fd59, %fd60;
	mul.f64 	%fd62, %fd52, %fd61;
	mul.f64 	%fd63, %fd39, %fd9;
	sub.f64 	%fd64, %fd62, %fd63;
	mul.f64 	%fd65, %fd48, %fd45;
	mul.f64 	%fd66, %fd44, %fd42;
	sub.f64 	%fd67, %fd65, %fd66;
	mul.f64 	%fd68, %fd52, %fd67;
	mul.f64 	%fd69, %fd39, %fd12;
	sub.f64 	%fd70, %fd68, %fd69;
	abs.f64 	%fd71, %fd58;
	abs.f64 	%fd72, %fd64;
	abs.f64 	%fd73, %fd70;
	add.f64 	%fd74, %fd71, %fd72;
	add.f64 	%fd75, %fd74, %fd73;
	min.f64 	%fd76, %fd71, %fd72;
	max.f64 	%fd77, %fd71, %fd72;
	min.f64 	%fd78, %fd77, %fd73;
	max.f64 	%fd79, %fd77, %fd73;
	{
	.reg .b32 %temp; 
	mov.b64 	{%temp, %r10}, %fd79;
	}
	and.b32  	%r11, %r10, -4194304;
	xor.b32  	%r12, %r11, 2144337920;
	mov.b64 	%fd80, {%r9, %r12};
	mul.f64 	%fd81, %fd78, %fd80;
	mul.f64 	%fd82, %fd76, %fd80;
	mul.f64 	%fd83, %fd79, %fd80;
	mul.f64 	%fd84, %fd81, %fd81;
	fma.rn.f64 	%fd85, %fd82, %fd82, %fd84;
	fma.rn.f64 	%fd86, %fd83, %fd83, %fd85;
	min.f64 	%fd87, %fd86, 0d7FEFFFFFFFFFFFFF;
	rsqrt.approx.ftz.f64 	%fd88, %fd87;
	mul.rn.f64 	%fd89, %fd88, %fd88;
	neg.f64 	%fd90, %fd89;
	fma.rn.f64 	%fd91, %fd87, %fd90, 0d3FF0000000000000;
	fma.rn.f64 	%fd92, %fd91, 0d3FD8000000000000, 0d3FE0000000000000;
	mul.rn.f64 	%fd93, %fd91, %fd88;
	fma.rn.f64 	%fd94, %fd92, %fd93, %fd88;
	mul.f64 	%fd95, %fd86, %fd94;
	or.b32  	%r13, %r11, 1048576;
	mov.b64 	%fd96, {%r9, %r13};
	mul.f64 	%fd97, %fd96, %fd95;
	setp.gt.f64 	%p4, %fd75, %fd79;
	selp.f64 	%fd98, %fd97, %fd75, %p4;
	mov.f64 	%fd99, 0d7FF0000000000000;
	{
	.reg .b32 %temp; 
	mov.b64 	{%temp, %r14}, %fd99;
	}
	setp.lt.u32 	%p5, %r10, %r14;
	selp.f64 	%fd100, %fd98, %fd79, %p5;
	add.s64 	%rd16, %rd10, %rd11;
	st.global.f64 	[%rd16], %fd100;
$L__BB8_2:
	ret;

}
	// .globl	_Z6reduceILj512EEvPdS0_j
.visible .entry _Z6reduceILj512EEvPdS0_j(
	.param .u64 .ptr .align 1 _Z6reduceILj512EEvPdS0_j_param_0,
	.param .u64 .ptr .align 1 _Z6reduceILj512EEvPdS0_j_param_1,
	.param .u32 _Z6reduceILj512EEvPdS0_j_param_2
)
{
	.reg .pred 	%p<8>;
	.reg .b32 	%r<15>;
	.reg .b64 	%rd<12>;
	.reg .b64 	%fd<36>;

	ld.param.u64 	%rd2, [_Z6reduceILj512EEvPdS0_j_param_0];
	ld.param.u64 	%rd3, [_Z6reduceILj512EEvPdS0_j_param_1];
	ld.param.u32 	%r8, [_Z6reduceILj512EEvPdS0_j_param_2];
	mov.u32 	%r1, %tid.x;
	mov.u32 	%r2, %ctaid.x;
	shl.b32 	%r9, %r2, 10;
	or.b32  	%r14, %r9, %r1;
	shl.b32 	%r10, %r1, 3;
	mov.u32 	%r11, sdata;
	add.s32 	%r4, %r11, %r10;
	mov.b64 	%rd4, 0;
	st.shared.u64 	[%r4], %rd4;
	setp.ge.u32 	%p1, %r14, %r8;
	@%p1 bra 	$L__BB9_4;
	cvta.to.global.u64 	%rd1, %rd2;
	mov.u32 	%r12, %nctaid.x;
	shl.b32 	%r5, %r12, 10;
	mov.f64 	%fd35, 0d0000000000000000;
$L__BB9_2:
	mul.wide.u32 	%rd5, %r14, 8;
	add.s64 	%rd6, %rd1, %rd5;
	ld.global.f64 	%fd4, [%rd6];
	add.s32 	%r13, %r14, 512;
	mul.wide.u32 	%rd7, %r13, 8;
	add.s64 	%rd8, %rd1, %rd7;
	ld.global.f64 	%fd5, [%rd8];
	add.f64 	%fd6, %fd4, %fd5;
	add.f64 	%fd35, %fd35, %fd6;
	add.s32 	%r14, %r14, %r5;
	setp.lt.u32 	%p2, %r14, %r8;
	@%p2 bra 	$L__BB9_2;
	st.shared.f64 	[%r4], %fd35;
$L__BB9_4:
	bar.sync 	0;
	setp.gt.u32 	%p3, %r1, 255;
	@%p3 bra 	$L__BB9_6;
	ld.shared.f64 	%fd7, [%r4+2048];
	ld.shared.f64 	%fd8, [%r4];
	add.f64 	%fd9, %fd7, %fd8;
	st.shared.f64 	[%r4], %fd9;
$L__BB9_6:
	bar.sync 	0;
	setp.gt.u32 	%p4, %r1, 127;
	@%p4 bra 	$L__BB9_8;
	ld.shared.f64 	%fd10, [%r4+1024];
	ld.shared.f64 	%fd11, [%r4];
	add.f64 	%fd12, %fd10, %fd11;
	st.shared.f64 	[%r4], %fd12;
$L__BB9_8:
	bar.sync 	0;
	setp.gt.u32 	%p5, %r1, 63;
	@%p5 bra 	$L__BB9_10;
	ld.shared.f64 	%fd13, [%r4+512];
	ld.shared.f64 	%fd14, [%r4];
	add.f64 	%fd15, %fd13, %fd14;
	st.shared.f64 	[%r4], %fd15;
$L__BB9_10:
	bar.sync 	0;
	setp.gt.u32 	%p6, %r1, 31;
	@%p6 bra 	$L__BB9_13;
	ld.volatile.shared.f64 	%fd16, [%r4+256];
	ld.volatile.shared.f64 	%fd17, [%r4];
	add.f64 	%fd18, %fd16, %fd17;
	st.volatile.shared.f64 	[%r4], %fd18;
	ld.volatile.shared.f64 	%fd19, [%r4+128];
	ld.volatile.shared.f64 	%fd20, [%r4];
	add.f64 	%fd21, %fd19, %fd20;
	st.volatile.shared.f64 	[%r4], %fd21;
	ld.volatile.shared.f64 	%fd22, [%r4+64];
	ld.volatile.shared.f64 	%fd23, [%r4];
	add.f64 	%fd24, %fd22, %fd23;
	st.volatile.shared.f64 	[%r4], %fd24;
	ld.volatile.shared.f64 	%fd25, [%r4+32];
	ld.volatile.shared.f64 	%fd26, [%r4];
	add.f64 	%fd27, %fd25, %fd26;
	st.volatile.shared.f64 	[%r4], %fd27;
	ld.volatile.shared.f64 	%fd28, [%r4+16];
	ld.volatile.shared.f64 	%fd29, [%r4];
	add.f64 	%fd30, %fd28, %fd29;
	st.volatile.shared.f64 	[%r4], %fd30;
	ld.volatile.shared.f64 	%fd31, [%r4+8];
	ld.volatile.shared.f64 	%fd32, [%r4];
	add.f64 	%fd33, %fd31, %fd32;
	st.volatile.shared.f64 	[%r4], %fd33;
	setp.ne.s32 	%p7, %r1, 0;
	@%p7 bra 	$L__BB9_13;
	ld.shared.f64 	%fd34, [sdata];
	cvta.to.global.u64 	%rd9, %rd3;
	mul.wide.u32 	%rd10, %r2, 8;
	add.s64 	%rd11, %rd9, %rd10;
	st.global.f64 	[%rd11], %fd34;
$L__BB9_13:
	ret;

}
	// .globl	_ZN3cub18CUB_300001_SM_10006detail11EmptyKernelIvEEvv
.visible .entry _ZN3cub18CUB_300001_SM_10006detail11EmptyKernelIvEEvv()
{


	ret;

}


// ===== COMPILED SASS (sm_100) =====

	.target	sm_100

	.elftype	@"ET_EXEC"


//--------------------- .note.nv.tkinfo           --------------------------
	.section	.note.nv.tkinfo,"",@"SHT_NOTE"
	.sectionflags	@"SHF_NOTE_NV_TKINFO"
	.tkinfo
        /*0018*/ 	.word	0x00000002
        /*0030*/ 	.string	""
        /*0030*/ 	.string	"ptxas"
        /*0030*/ 	.string	"Cuda compilation tools, release 13.0, V13.0.88"
        /*0030*/ 	.string	"Build cuda_13.0.r13.0/compiler.36424714_0"
        /*0030*/ 	.string	"-arch sm_100 -m 64 "



//--------------------- .note.nv.cuinfo           --------------------------
	.section	.note.nv.cuinfo,"",@"SHT_NOTE"
	.sectionflags	@"SHF_NOTE_NV_CUINFO"
        /*0018*/ 	.short	0x0002
        /*001a*/ 	.short	0x0064
        /*001c*/ 	.short	0x0082
	.zero		2


//--------------------- .nv.info                  --------------------------
	.section	.nv.info,"",@"SHT_CUDA_INFO"
	.align	4


	//----- nvinfo : EIATTR_REGCOUNT
	.align		4
        /*0000*/ 	.byte	0x04, 0x2f
        /*0002*/ 	.short	(.L_46 - .L_45)
	.align		4
.L_45:
        /*0004*/ 	.word	index@(_Z9A1_kernelPdS_d)
        /*0008*/ 	.word	0x0000000a


	//----- nvinfo : EIATTR_FRAME_SIZE
	.align		4
.L_46:
        /*000c*/ 	.byte	0x04, 0x11
        /*000e*/ 	.short	(.L_48 - .L_47)
	.align		4
.L_47:
        /*0010*/ 	.word	index@(_Z9A1_kernelPdS_d)
        /*0014*/ 	.word	0x00000000


	//----- nvinfo : EIATTR_REGCOUNT
	.align		4
.L_48:
        /*0018*/ 	.byte	0x04, 0x2f
        /*001a*/ 	.short	(.L_50 - .L_49)
	.align		4
.L_49:
        /*001c*/ 	.word	index@(_Z9A2_kernelPdS_S_dS_S_i)
        /*0020*/ 	.word	0x00000020


	//----- nvinfo : EIATTR_FRAME_SIZE
	.align		4
.L_50:
        /*0024*/ 	.byte	0x04, 0x11
        /*0026*/ 	.short	(.L_52 - .L_51)
	.align		4
.L_51:
        /*0028*/ 	.word	index@(_Z9A2_kernelPdS_S_dS_S_i)
        /*002c*/ 	.word	0x00000000


	//----- nvinfo : EIATTR_REGCOUNT
	.align		4
.L_52:
        /*0030*/ 	.byte	0x04, 0x2f
        /*0032*/ 	.short	(.L_54 - .L_53)
	.align		4
.L_53:
        /*0034*/ 	.word	index@(_Z8B_kernelPdS_S_S_diS_d)
        /*0038*/ 	.word	0x00000020


	//----- nvinfo : EIATTR_FRAME_SIZE
	.align		4
.L_54:
        /*003c*/ 	.byte	0x04, 0x11
        /*003e*/ 	.short	(.L_56 - .L_55)
	.align		4
.L_55:
        /*0040*/ 	.word	index@($__internal_3_$__cuda_sm20_drsqrt_f64_slowpath_v2)
        /*0044*/ 	.word	0x00000000


	//----- nvinfo : EIATTR_FRAME_SIZE
	.align		4
.L_56:
        /*0048*/ 	.byte	0x04, 0x11
        /*004a*/ 	.short	(.L_58 - .L_57)
	.align		4
.L_57:
        /*004c*/ 	.word	index@(_Z8B_kernelPdS_S_S_diS_d)
        /*0050*/ 	.word	0x00000000


	//----- nvinfo : EIATTR_REGCOUNT
	.align		4
.L_58:
        /*0054*/ 	.byte	0x04, 0x2f
        /*0056*/ 	.short	(.L_60 - .L_59)
	.align		4
.L_59:
        /*0058*/ 	.word	index@(_Z10mergeEjectPdS_id)
        /*005c*/ 	.word	0x00000018


	//----- nvinfo : EIATTR_FRAME_SIZE
	.align		4
.L_60:
        /*0060*/ 	.byte	0x04, 0x11
        /*0062*/ 	.short	(.L_62 - .L_61)
	.align		4
.L_61:
        /*0064*/ 	.word	index@(_Z10mergeEjectPdS_id)
        /*0068*/ 	.word	0x00000000


	//----- nvinfo : EIATTR_REGCOUNT
	.align		4
.L_62:
        /*006c*/ 	.byte	0x04, 0x2f
        /*006e*/ 	.short	(.L_64 - .L_63)
	.align		4
.L_63:
        /*0070*/ 	.word	index@(_Z9collisionPdS_S_i)
        /*0074*/ 	.word	0x0000001c


	//----- nvinfo : EIATTR_FRAME_SIZE
	.align		4
.L_64:
        /*0078*/ 	.byte	0x04, 0x11
        /*007a*/ 	.short	(.L_66 - .L_65)
	.align		4
.L_65:
        /*007c*/ 	.word	index@(_Z9collisionPdS_S_i)
        /*0080*/ 	.word	0x00000000


	//----- nvinfo : EIATTR_REGCOUNT
	.align		4
.L_66:
        /*0084*/ 	.byte	0x04, 0x2f
        /*0086*/ 	.short	(.L_68 - .L_67)
	.align		4
.L_67:
        /*0088*/ 	.word	index@(_Z12consMomentumPdS_S_iiS_)
        /*008c*/ 	.word	0x00000024


	//----- nvinfo : EIATTR_FRAME_SIZE
	.align		4
.L_68:
        /*0090*/ 	.byte	0x04, 0x11
        /*0092*/ 	.short	(.L_70 - .L_69)
	.align		4
.L_69:
        /*0094*/ 	.word	index@($__internal_2_$__cuda_sm20_div_rn_f64_full)
        /*0098*/ 	.word	0x00000000


	//----- nvinfo : EIATTR_FRAME_SIZE
	.align		4
.L_70:
        /*009c*/ 	.byte	0x04, 0x11
        /*009e*/ 	.short	(.L_72 - .L_71)
	.align		4
.L_71:
        /*00a0*/ 	.word	index@($__internal_1_$__cuda_sm20_dblrcp_rn_slowpath_v3)
        /*00a4*/ 	.word	0x00000000


	//----- nvinfo : EIATTR_FRAME_SIZE
	.align		4
.L_72:
        /*00a8*/ 	.byte	0x04, 0x11
        /*00aa*/ 	.short	(.L_74 - .L_73)
	.align		4
.L_73:
        /*00ac*/ 	.word	index@(_Z12consMomentumPdS_S_iiS_)
        /*00b0*/ 	.word	0x00000000


	//----- nvinfo : EIATTR_REGCOUNT
	.align		4
.L_74:
        /*00b4*/ 	.byte	0x04, 0x2f
        /*00b6*/ 	.short	(.L_76 - .L_75)
	.align		4
.L_75:
        /*00b8*/ 	.word	index@(_Z12statusUpdatePdS_S_S_i)
        /*00bc*/ 	.word	0x00000014


	//----- nvinfo : EIATTR_FRAME_SIZE
	.align		4
.L_76:
        /*00c0*/ 	.byte	0x04, 0x11
        /*00c2*/ 	.short	(.L_78 - .L_77)
	.align		4
.L_77:
        /*00c4*/ 	.word	index@(_Z12statusUpdatePdS_S_S_i)
        /*00c8*/ 	.word	0x00000000


	//----- nvinfo : EIATTR_REGCOUNT
	.align		4
.L_78:
        /*00cc*/ 	.byte	0x04, 0x2f
        /*00ce*/ 	.short	(.L_80 - .L_79)
	.align		4
.L_79:
        /*00d0*/ 	.word	index@(_Z15missedCollisionPdS_S_S_id)
        /*00d4*/ 	.word	0x00000020


	//----- nvinfo : EIATTR_FRAME_SIZE
	.align		4
.L_80:
        /*00d8*/ 	.byte	0x04, 0x11
        /*00da*/ 	.short	(.L_82 - .L_81)
	.align		4
.L_81:
        /*00dc*/ 	.word	index@(_Z15missedCollisionPdS_S_S_id)
        /*00e0*/ 	.word	0x00000000


	//----- nvinfo : EIATTR_REGCOUNT
	.align		4
.L_82:
        /*00e4*/ 	.byte	0x04, 0x2f
        /*00e6*/ 	.short	(.L_84 - .L_83)
	.align		4
.L_83:
        /*00e8*/ 	.word	index@(_Z16calcEccentricityPdS_S_S_i)
        /*00ec*/ 	.word	0x00000026


	//----- nvinfo : EIATTR_FRAME_SIZE
	.align		4
.L_84:
        /*00f0*/ 	.byte	0x04, 0x11
        /*00f2*/ 	.short	(.L_86 - .L_85)
	.align		4
.L_85:
        /*00f4*/ 	.word	index@($__internal_0_$__cuda_sm20_dblrcp_rn_slowpath_v3)
        /*00f8*/ 	.word	0x00000000


	//----- nvinfo : EIATTR_FRAME_SIZE
	.align		4
.L_86:
        /*00fc*/ 	.byte	0x04, 0x11
        /*00fe*/ 	.short	(.L_88 - .L_87)
	.align		4
.L_87:
        /*0100*/ 	.word	index@(_Z16calcEccentricityPdS_S_S_i)
        /*0104*/ 	.word	0x00000000


	//----- nvinfo : EIATTR_REGCOUNT
	.align		4
.L_88:
        /*0108*/ 	.byte	0x04, 0x2f
        /*010a*/ 	.short	(.L_90 - .L_89)
	.align		4
.L_89:
        /*010c*/ 	.word	index@(_Z6reduceILj512EEvPdS0_j)
        /*0110*/ 	.word	0x00000012


	//----- nvinfo : EIATTR_FRAME_SIZE
	.align		4
.L_90:
        /*0114*/ 	.byte	0x04, 0x11
        /*0116*/ 	.short	(.L_92 - .L_91)
	.align		4
.L_91:
        /*0118*/ 	.word	index@(_Z6reduceILj512EEvPdS0_j)
        /*011c*/ 	.word	0x00000000


	//----- nvinfo : EIATTR_REGCOUNT
	.align		4
.L_92:
        /*0120*/ 	.byte	0x04, 0x2f
        /*0122*/ 	.short	(.L_94 - .L_93)
	.align		4
.L_93:
        /*0124*/ 	.word	index@(_ZN3cub18CUB_300001_SM_10006detail11EmptyKernelIvEEvv)
        /*0128*/ 	.word	0x00000004


	//----- nvinfo : EIATTR_FRAME_SIZE
	.align		4
.L_94:
        /*012c*/ 	.byte	0x04, 0x11
        /*012e*/ 	.short	(.L_96 - .L_95)
	.align		4
.L_95:
        /*0130*/ 	.word	index@(_ZN3cub18CUB_300001_SM_10006detail11EmptyKernelIvEEvv)
        /*0134*/ 	.word	0x00000000


	//----- nvinfo : EIATTR_MIN_STACK_SIZE
	.align		4
.L_96:
        /*0138*/ 	.byte	0x04, 0x12
        /*013a*/ 	.short	(.L_98 - .L_97)
	.align		4
.L_97:
        /*013c*/ 	.word	index@(_ZN3cub18CUB_300001_SM_10006detail11EmptyKernelIvEEvv)
        /*0140*/ 	.word	0x00000000


	//----- nvinfo : EIATTR_MIN_STACK_SIZE
	.align		4
.L_98:
        /*0144*/ 	.byte	0x04, 0x12
        /*0146*/ 	.short	(.L_100 - .L_99)
	.align		4
.L_99:
        /*0148*/ 	.word	index@(_Z6reduceILj512EEvPdS0_j)
        /*014c*/ 	.word	0x00000000


	//----- nvinfo : EIATTR_MIN_STACK_SIZE
	.align		4
.L_100:
        /*0150*/ 	.byte	0x04, 0x12
        /*0152*/ 	.short	(.L_102 - .L_101)
	.align		4
.L_101:
        /*0154*/ 	.word	index@(_Z16calcEccentricityPdS_S_S_i)
        /*0158*/ 	.word	0x00000000


	//----- nvinfo : EIATTR_MIN_STACK_SIZE
	.align		4
.L_102:
        /*015c*/ 	.byte	0x04, 0x12
        /*015e*/ 	.short	(.L_104 - .L_103)
	.align		4
.L_103:
        /*0160*/ 	.word	index@(_Z15missedCollisionPdS_S_S_id)
        /*0164*/ 	.word	0x00000000


	//----- nvinfo : EIATTR_MIN_STACK_SIZE
	.align		4
.L_104:
        /*0168*/ 	.byte	0x04, 0x12
        /*016a*/ 	.short	(.L_106 - .L_105)
	.align		4
.L_105:
        /*016c*/ 	.word	index@(_Z12statusUpdatePdS_S_S_i)
        /*0170*/ 	.word	0x00000000


	//----- nvinfo : EIATTR_MIN_STACK_SIZE
	.align		4
.L_106:
        /*0174*/ 	.byte	0x04, 0x12
        /*0176*/ 	.short	(.L_108 - .L_107)
	.align		4
.L_107:
        /*0178*/ 	.word	index@(_Z12consMomentumPdS_S_iiS_)
        /*017c*/ 	.word	0x00000000


	//----- nvinfo : EIATTR_MIN_STACK_SIZE
	.align		4
.L_108:
        /*0180*/ 	.byte	0x04, 0x12
        /*0182*/ 	.short	(.L_110 - .L_109)
	.align		4
.L_109:
        /*0184*/ 	.word	index@(_Z9collisionPdS_S_i)
        /*0188*/ 	.word	0x00000000


	//----- nvinfo : EIATTR_MIN_STACK_SIZE
	.align		4
.L_110:
        /*018c*/ 	.byte	0x04, 0x12
        /*018e*/ 	.short	(.L_112 - .L_111)
	.align		4
.L_111:
        /*0190*/ 	.word	index@(_Z10mergeEjectPdS_id)
        /*0194*/ 	.word	0x00000000


	//----- nvinfo : EIATTR_MIN_STACK_SIZE
	.align		4
.L_112:
        /*0198*/ 	.byte	0x04, 0x12
        /*019a*/ 	.short	(.L_114 - .L_113)
	.align		4
.L_113:
        /*019c*/ 	.word	index@(_Z8B_kernelPdS_S_S_diS_d)
        /*01a0*/ 	.word	0x00000000


	//----- nvinfo : EIATTR_MIN_STACK_SIZE
	.align		4
.L_114:
        /*01a4*/ 	.byte	0x04, 0x12
        /*01a6*/ 	.short	(.L_116 - .L_115)
	.align		4
.L_115:
        /*01a8*/ 	.word	index@(_Z9A2_kernelPdS_S_dS_S_i)
        /*01ac*/ 	.word	0x00000000


	//----- nvinfo : EIATTR_MIN_STACK_SIZE
	.align		4
.L_116:
        /*01b0*/ 	.byte	0x04, 0x12
        /*01b2*/ 	.short	(.L_118 - .L_117)
	.align		4
.L_117:
        /*01b4*/ 	.word	index@(_Z9A1_kernelPdS_d)
        /*01b8*/ 	.word	0x00000000
.L_118:


//--------------------- .nv.compat                --------------------------
	.section	.nv.compat,"",@"SHT_CUDA_COMPAT_INFO"
	.align	4
        /*0000*/ 	.byte	0x02, 0x09, 0x00, 0x00, 0x02, 0x02, 0x01, 0x00, 0x02, 0x05, 0x05, 0x00, 0x03, 0x07, 0x01, 0x01
        /*0010*/ 	.byte	0x02, 0x03, 0x00, 0x00, 0x02, 0x06, 0x01, 0x00, 0x04, 0x0b, 0x08, 0x00, 0x01, 0x00, 0x00, 0x00
        /*0020*/ 	.byte	0x00, 0x00, 0x00, 0x00


//--------------------- .nv.info._ZN3cub18CUB_300001_SM_10006detail11EmptyKernelIvEEvv --------------------------
	.section	.nv.info._ZN3cub18CUB_300001_SM_10006detail11EmptyKernelIvEEvv,"",@"SHT_CUDA_INFO"
	.sectionflags	@""
	.align	4


	//----- nvinfo : EIATTR_CUDA_API_VERSION
	.align		4
        /*0000*/ 	.byte	0x04, 0x37
        /*0002*/ 	.short	(.L_120 - .L_119)
.L_119:
        /*0004*/ 	.word	0x00000082


	//----- nvinfo : EIATTR_SPARSE_MMA_MASK
	.align		4
.L_120:
        /*0008*/ 	.byte	0x03, 0x50
        /*000a*/ 	.short	0x0000


	//----- nvinfo : EIATTR_MAXREG_COUNT
	.align		4
        /*000c*/ 	.byte	0x03, 0x1b
        /*000e*/ 	.short	0x00ff


	//----- nvinfo : EIATTR_MERCURY_ISA_VERSION
	.align		4
        /*0010*/ 	.byte	0x03, 0x5f
        /*0012*/ 	.short	0x0101


	//----- nvinfo : EIATTR_VRC_CTA_INIT_COUNT
	.align		4
        /*0014*/ 	.byte	0x02, 0x4a
	.zero		1
	.zero		1


	//----- nvinfo : EIATTR_EXIT_INSTR_OFFSETS
	.align		4
        /*0018*/ 	.byte	0x04, 0x1c
        /*001a*/ 	.short	(.L_122 - .L_121)


	//   ....[0]....
.L_121:
        /*001c*/ 	.word	0x00000010


	//----- nvinfo : EIATTR_SW_WAR
	.align		4
.L_122:
        /*0020*/ 	.byte	0x04, 0x36
        /*0022*/ 	.short	(.L_124 - .L_123)
.L_123:
        /*0024*/ 	.word	0x00000008
.L_124:


//--------------------- .nv.info._Z6reduceILj512EEvPdS0_j --------------------------
	.section	.nv.info._Z6reduceILj512EEvPdS0_j,"",@"SHT_CUDA_INFO"
	.sectionflags	@""
	.align	4


	//----- nvinfo : EIATTR_CUDA_API_VERSION
	.align		4
        /*0000*/ 	.byte	0x04, 0x37
        /*0002*/ 	.short	(.L_126 - .L_125)
.L_125:
        /*0004*/ 	.word	0x00000082


	//----- nvinfo : EIATTR_KPARAM_INFO
	.align		4
.L_126:
        /*0008*/ 	.byte	0x04, 0x17
        /*000a*/ 	.short	(.L_128 - .L_127)
.L_127:
        /*000c*/ 	.word	0x00000000
        /*0010*/ 	.short	0x0002
        /*0012*/ 	.short	0x0010
        /*0014*/ 	.byte	0x00, 0xf0, 0x11, 0x00


	//----- nvinfo : EIATTR_KPARAM_INFO
	.align		4
.L_128:
        /*0018*/ 	.byte	0x04, 0x17
        /*001a*/ 	.short	(.L_130 - .L_129)
.L_129:
        /*001c*/ 	.word	0x00000000
        /*0020*/ 	.short	0x0001
        /*0022*/ 	.short	0x0008
        /*0024*/ 	.byte	0x00, 0xf5, 0x21, 0x00


	//----- nvinfo : EIATTR_KPARAM_INFO
	.align		4
.L_130:
        /*0028*/ 	.byte	0x04, 0x17
        /*002a*/ 	.short	(.L_132 - .L_131)
.L_131:
        /*002c*/ 	.word	0x00000000
        /*0030*/ 	.short	0x0000
        /*0032*/ 	.short	0x0000
        /*0034*/ 	.byte	0x00, 0xf5, 0x21, 0x00


	//----- nvinfo : EIATTR_SPARSE_MMA_MASK
	.align		4
.L_132:
        /*0038*/ 	.byte	0x03, 0x50
        /*003a*/ 	.short	0x0000


	//----- nvinfo : EIATTR_MAXREG_COUNT
	.align		4
        /*003c*/ 	.byte	0x03, 0x1b
        /*003e*/ 	.short	0x00ff


	//----- nvinfo : EIATTR_NUM_BARRIERS
	.align		4
        /*0040*/ 	.byte	0x02, 0x4c
        /*0042*/ 	.byte	0x01
	.zero		1


	//----- nvinfo : EIATTR_MERCURY_ISA_VERSION
	.align		4
        /*0044*/ 	.byte	0x03, 0x5f
        /*0046*/ 	.short	0x0101


	//----- nvinfo : EIATTR_VRC_CTA_INIT_COUNT
	.align		4
        /*0048*/ 	.byte	0x02, 0x4a
	.zero		1
	.zero		1


	//----- nvinfo : EIATTR_EXIT_INSTR_OFFSETS
	.align		4
        /*004c*/ 	.byte	0x04, 0x1c
        /*004e*/ 	.short	(.L_134 - .L_133)


	//   ....[0]....
.L_133:
        /*0050*/ 	.word	0x00000350


	//   ....[1]....
        /*0054*/ 	.word	0x000004f0


	//   ....[2]....
        /*0058*/ 	.word	0x00000540


	//----- nvinfo : EIATTR_CRS_STACK_SIZE
	.align		4
.L_134:
        /*005c*/ 	.byte	0x04, 0x1e
        /*005e*/ 	.short	(.L_136 - .L_135)
.L_135:
        /*0060*/ 	.word	0x00000000


	//----- nvinfo : EIATTR_CBANK_PARAM_SIZE
	.align		4
.L_136:
        /*0064*/ 	.byte	0x03, 0x19
        /*0066*/ 	.short	0x0014


	//----- nvinfo : EIATTR_PARAM_CBANK
	.align		4
        /*0068*/ 	.byte	0x04, 0x0a
        /*006a*/ 	.short	(.L_138 - .L_137)
	.align		4
.L_137:
        /*006c*/ 	.word	index@(.nv.constant0._Z6reduceILj512EEvPdS0_j)
        /*0070*/ 	.short	0x0380
        /*0072*/ 	.short	0x0014


	//----- nvinfo : EIATTR_SW_WAR
	.align		4
.L_138:
        /*0074*/ 	.byte	0x04, 0x36
        /*0076*/ 	.short	(.L_140 - .L_139)
.L_139:
        /*0078*/ 	.word	0x00000008
.L_140:


//--------------------- .nv.info._Z16calcEccentricityPdS_S_S_i --------------------------
	.section	.nv.info._Z16calcEccentricityPdS_S_S_i,"",@"SHT_CUDA_INFO"
	.sectionflags	@""
	.align	4


	//----- nvinfo : EIATTR_CUDA_API_VERSION
	.align		4
        /*0000*/ 	.byte	0x04, 0x37
        /*0002*/ 	.short	(.L_142 - .L_141)
.L_141:
        /*0004*/ 	.word	0x00000082


	//----- nvinfo : EIATTR_KPARAM_INFO
	.align		4
.L_142:
        /*0008*/ 	.byte	0x04, 0x17
        /*000a*/ 	.short	(.L_144 - .L_143)
.L_143:
        /*000c*/ 	.word	0x00000000
        /*0010*/ 	.short	0x0004
        /*0012*/ 	.short	0x0020
        /*0014*/ 	.byte	0x00, 0xf0, 0x11, 0x00


	//----- nvinfo : EIATTR_KPARAM_INFO
	.align		4
.L_144:
        /*0018*/ 	.byte	0x04, 0x17
        /*001a*/ 	.short	(.L_146 - .L_145)
.L_145:
        /*001c*/ 	.word	0x00000000
        /*0020*/ 	.short	0x0003
        /*0022*/ 	.short	0x0018
        /*0024*/ 	.byte	0x00, 0xf5, 0x21, 0x00


	//----- nvinfo : EIATTR_KPARAM_INFO
	.align		4
.L_146:
        /*0028*/ 	.byte	0x04, 0x17
        /*002a*/ 	.short	(.L_148 - .L_147)
.L_147:
        /*002c*/ 	.word	0x00000000
        /*0030*/ 	.short	0x0002
        /*0032*/ 	.short	0x0010
        /*0034*/ 	.byte	0x00, 0xf5, 0x21, 0x00


	//----- nvinfo : EIATTR_KPARAM_INFO
	.align		4
.L_148:
        /*0038*/ 	.byte	0x04, 0x17
        /*003a*/ 	.short	(.L_150 - .L_149)
.L_149:
        /*003c*/ 	.word	0x00000000
        /*0040*/ 	.short	0x0001
        /*0042*/ 	.short	0x0008
        /*0044*/ 	.byte	0x00, 0xf5, 0x21, 0x00


	//----- nvinfo : EIATTR_KPARAM_INFO
	.align		4
.L_150:
        /*0048*/ 	.byte	0x04, 0x17
        /*004a*/ 	.short	(.L_152 - .L_151)
.L_151:
        /*004c*/ 	.word	0x00000000
        /*0050*/ 	.short	0x0000
        /*0052*/ 	.short	0x0000
        /*0054*/ 	.byte	0x00, 0xf5, 0x21, 0x00


	//----- nvinfo : EIATTR_SPARSE_MMA_MASK
	.align		4
.L_152:
        /*0058*/ 	.byte	0x03, 0x50
        /*005a*/ 	.short	0x0000


	//----- nvinfo : EIATTR_MAXREG_COUNT
	.align		4
        /*005c*/ 	.byte	0x03, 0x1b
        /*005e*/ 	.short	0x00ff


	//----- nvinfo : EIATTR_MERCURY_ISA_VERSION
	.align		4
        /*0060*/ 	.byte	0x03, 0x5f
        /*0062*/ 	.short	0x0101


	//----- nvinfo : EIATTR_VRC_CTA_INIT_COUNT
	.align		4
        /*0064*/ 	.byte	0x02, 0x4a
	.zero		1
	.zero		1


	//----- nvinfo : EIATTR_EXIT_INSTR_OFFSETS
	.align		4
        /*0068*/ 	.byte	0x04, 0x1c
        /*006a*/ 	.short	(.L_154 - .L_153)


	//   ....[0]....
.L_153:
        /*006c*/ 	.word	0x000000a0


	//   ....[1]....
        /*0070*/ 	.word	0x00000d10


	//----- nvinfo : EIATTR_CRS_STACK_SIZE
	.align		4
.L_154:
        /*0074*/ 	.byte	0x04, 0x1e
        /*0076*/ 	.short	(.L_156 - .L_155)
.L_155:
        /*0078*/ 	.word	0x00000000


	//----- nvinfo : EIATTR_CBANK_PARAM_SIZE
	.align		4
.L_156:
        /*007c*/ 	.byte	0x03, 0x19
        /*007e*/ 	.short	0x0024


	//----- nvinfo : EIATTR_PARAM_CBANK
	.align		4
        /*0080*/ 	.byte	0x04, 0x0a
        /*0082*/ 	.short	(.L_158 - .L_157)
	.align		4
.L_157:
        /*0084*/ 	.word	index@(.nv.constant0._Z16calcEccentricityPdS_S_S_i)
        /*0088*/ 	.short	0x0380
        /*008a*/ 	.short	0x0024


	//----- nvinfo : EIATTR_SW_WAR
	.align		4
.L_158:
        /*008c*/ 	.byte	0x04, 0x36
        /*008e*/ 	.short	(.L_160 - .L_159)
.L_159:
        /*0090*/ 	.word	0x00000008
.L_160:


//--------------------- .nv.info._Z15missedCollisionPdS_S_S_id --------------------------
	.section	.nv.info._Z15missedCollisionPdS_S_S_id,"",@"SHT_CUDA_INFO"
	.sectionflags	@""
	.align	4


	//----- nvinfo : EIATTR_CUDA_API_VERSION
	.align		4
        /*0000*/ 	.byte	0x04, 0x37
        /*0002*/ 	.short	(.L_162 - .L_161)
.L_161:
        /*0004*/ 	.word	0x00000082


	//----- nvinfo : EIATTR_KPARAM_INFO
	.align		4
.L_162:
        /*0008*/ 	.byte	0x04, 0x17
        /*000a*/ 	.short	(.L_164 - .L_163)
.L_163:
        /*000c*/ 	.word	0x00000000
        /*0010*/ 	.short	0x0005
        /*0012*/ 	.short	0x0028
        /*0014*/ 	.byte	0x00, 0xf0, 0x21, 0x00


	//----- nvinfo : EIATTR_KPARAM_INFO
	.align		4
.L_164:
        /*0018*/ 	.byte	0x04, 0x17
        /*001a*/ 	.short	(.L_166 - .L_165)
.L_165:
        /*001c*/ 	.word	0x00000000
        /*0020*/ 	.short	0x0004
        /*0022*/ 	.short	0x0020
        /*0024*/ 	.byte	0x00, 0xf0, 0x11, 0x00


	//----- nvinfo : EIATTR_KPARAM_INFO
	.align		4
.L_166:
        /*0028*/ 	.byte	0x04, 0x17
        /*002a*/ 	.short	(.L_168 - .L_167)
.L_167:
        /*002c*/ 	.word	0x00000000
        /*0030*/ 	.short	0x0003
        /*0032*/ 	.short	0x0018
        /*0034*/ 	.byte	0x00, 0xf5, 0x21, 0x00


	//----- nvinfo : EIATTR_KPARAM_INFO
	.align		4
.L_168:
        /*0038*/ 	.byte	0x04, 0x17
        /*003a*/ 	.short	(.L_170 - .L_169)
.L_169:
        /*003c*/ 	.word	0x00000000
        /*0040*/ 	.short	0x0002
        /*0042*/ 	.short	0x0010
        /*0044*/ 	.byte	0x00, 0xf5, 0x21, 0x00


	//----- nvinfo : EIATTR_KPARAM_INFO
	.align		4
.L_170:
        /*0048*/ 	.byte	0x04, 0x17
        /*004a*/ 	.short	(.L_172 - .L_171)
.L_171:
        /*004c*/ 	.word	0x00000000
        /*0050*/ 	.short	0x0001
        /*0052*/ 	.short	0x0008
        /*0054*/ 	.byte	0x00, 0xf5, 0x21, 0x00


	//----- nvinfo : EIATTR_KPARAM_INFO
	.align		4
.L_172:
        /*0058*/ 	.byte	0x04, 0x17
        /*005a*/ 	.short	(.L_174 - .L_173)
.L_173:
        /*005c*/ 	.word	0x00000000
        /*0060*/ 	.short	0x0000
        /*0062*/ 	.short	0x0000
        /*0064*/ 	.byte	0x00, 0xf5, 0x21, 0x00


	//----- nvinfo : EIATTR_SPARSE_MMA_MASK
	.align		4
.L_174:
        /*0068*/ 	.byte	0x03, 0x50
        /*006a*/ 	.short	0x0000


	//----- nvinfo : EIATTR_MAXREG_COUNT
	.align		4
        /*006c*/ 	.byte	0x03, 0x1b
        /*006e*/ 	.short	0x00ff


	//----- nvinfo : EIATTR_MERCURY_ISA_VERSION
	.align		4
        /*0070*/ 	.byte	0x03, 0x5f
        /*0072*/ 	.short	0x0101


	//----- nvinfo : EIATTR_VRC_CTA_INIT_COUNT
	.align		4
        /*0074*/ 	.byte	0x02, 0x4a
	.zero		1
	.zero		1


	//----- nvinfo : EIATTR_EXIT_INSTR_OFFSETS
	.align		4
        /*0078*/ 	.byte	0x04, 0x1c
        /*007a*/ 	.short	(.L_176 - .L_175)


	//   ....[0]....
.L_175:
        /*007c*/ 	.word	0x000000a0


	//   ....[1]....
        /*0080*/ 	.word	0x00000c00


	//   ....[2]....
        /*0084*/ 	.word	0x00000c70


	//----- nvinfo : EIATTR_CBANK_PARAM_SIZE
	.align		4
.L_176:
        /*0088*/ 	.byte	0x03, 0x19
        /*008a*/ 	.short	0x0030


	//----- nvinfo : EIATTR_PARAM_CBANK
	.align		4
        /*008c*/ 	.byte	0x04, 0x0a
        /*008e*/ 	.short	(.L_178 - .L_177)
	.align		4
.L_177:
        /*0090*/ 	.word	index@(.nv.constant0._Z15missedCollisionPdS_S_S_id)
        /*0094*/ 	.short	0x0380
        /*0096*/ 	.short	0x0030


	//----- nvinfo : EIATTR_SW_WAR
	.align		4
.L_178:
        /*0098*/ 	.byte	0x04, 0x36
        /*009a*/ 	.short	(.L_180 - .L_179)
.L_179:
        /*009c*/ 	.word	0x00000008
.L_180:


//--------------------- .nv.info._Z12statusUpdatePdS_S_S_i --------------------------
	.section	.nv.info._Z12statusUpdatePdS_S_S_i,"",@"SHT_CUDA_INFO"
	.sectionflags	@""
	.align	4


	//----- nvinfo : EIATTR_CUDA_API_VERSION
	.align		4
        /*0000*/ 	.byte	0x04, 0x37
        /*0002*/ 	.short	(.L_182 - .L_181)
.L_181:
        /*0004*/ 	.word	0x00000082


	//----- nvinfo : EIATTR_KPARAM_INFO
	.align		4
.L_182:
        /*0008*/ 	.byte	0x04, 0x17
        /*000a*/ 	.short	(.L_184 - .L_183)
.L_183:
        /*000c*/ 	.word	0x00000000
        /*0010*/ 	.short	0x0004
        /*0012*/ 	.short	0x0020
        /*0014*/ 	.byte	0x00, 0xf0, 0x11, 0x00


	//----- nvinfo : EIATTR_KPARAM_INFO
	.align		4
.L_184:
        /*0018*/ 	.byte	0x04, 0x17
        /*001a*/ 	.short	(.L_186 - .L_185)
.L_185:
        /*001c*/ 	.word	0x00000000
        /*0020*/ 	.short	0x0003
        /*0022*/ 	.short	0x0018
        /*0024*/ 	.byte	0x00, 0xf5, 0x21, 0x00


	//----- nvinfo : EIATTR_KPARAM_INFO
	.align		4
.L_186:
        /*0028*/ 	.byte	0x04, 0x17
        /*002a*/ 	.short	(.L_188 - .L_187)
.L_187:
        /*002c*/ 	.word	0x00000000
        /*0030*/ 	.short	0x0002
        /*0032*/ 	.short	0x0010
        /*0034*/ 	.byte	0x00, 0xf5, 0x21, 0x00


	//----- nvinfo : EIATTR_KPARAM_INFO
	.align		4
.L_188:
        /*0038*/ 	.byte	0x04, 0x17
        /*003a*/ 	.short	(.L_190 - .L_189)
.L_189:
        /*003c*/ 	.word	0x00000000
        /*0040*/ 	.short	0x0001
        /*0042*/ 	.short	0x0008
        /*0044*/ 	.byte	0x00, 0xf5, 0x21, 0x00


	//----- nvinfo : EIATTR_KPARAM_INFO
	.align		4
.L_190:
        /*0048*/ 	.byte	0x04, 0x17
        /*004a*/ 	.short	(.L_192 - .L_191)
.L_191:
        /*004c*/ 	.word	0x00000000
        /*0050*/ 	.short	0x0000
        /*0052*/ 	.short	0x0000
        /*0054*/ 	.byte	0x00, 0xf5, 0x21, 0x00


	//----- nvinfo : EIATTR_SPARSE_MMA_MASK
	.align		4
.L_192:
        /*0058*/ 	.byte	0x03, 0x50
        /*005a*/ 	.short	0x0000


	//----- nvinfo : EIATTR_MAXREG_COUNT
	.align		4
        /*005c*/ 	.byte	0x03, 0x1b
        /*005e*/ 	.short	0x00ff


	//----- nvinfo : EIATTR_MERCURY_ISA_VERSION
	.align		4
        /*0060*/ 	.byte	0x03, 0x5f
        /*0062*/ 	.short	0x0101


	//----- nvinfo : EIATTR_VRC_CTA_INIT_COUNT
	.align		4
        /*0064*/ 	.byte	0x02, 0x4a
	.zero		1
	.zero		1


	//----- nvinfo : EIATTR_EXIT_INSTR_OFFSETS
	.align		4
        /*0068*/ 	.byte	0x04, 0x1c
        /*006a*/ 	.short	(.L_194 - .L_193)


	//   ....[0]....
.L_193:
        /*006c*/ 	.word	0x000001c0


	//----- nvinfo : EIATTR_CBANK_PARAM_SIZE
	.align		4
.L_194:
        /*0070*/ 	.byte	0x03, 0x19
        /*0072*/ 	.short	0x0024


	//----- nvinfo : EIATTR_PARAM_CBANK
	.align		4
        /*0074*/ 	.byte	0x04, 0x0a
        /*0076*/ 	.short	(.L_196 - .L_195)
	.align		4
.L_195:
        /*0078*/ 	.word	index@(.nv.constant0._Z12statusUpdatePdS_S_S_i)
        /*007c*/ 	.short	0x0380
        /*007e*/ 	.short	0x0024


	//----- nvinfo : EIATTR_SW_WAR
	.align		4
.L_196:
        /*0080*/ 	.byte	0x04, 0x36
        /*0082*/ 	.short	(.L_198 - .L_197)
.L_197:
        /*0084*/ 	.word	0x00000008
.L_198:


//--------------------- .nv.info._Z12consMomentumPdS_S_iiS_ --------------------------
	.section	.nv.info._Z12consMomentumPdS_S_iiS_,"",@"SHT_CUDA_INFO"
	.sectionflags	@""
	.align	4


	//----- nvinfo : EIATTR_CUDA_API_VERSION
	.align		4
        /*0000*/ 	.byte	0x04, 0x37
        /*0002*/ 	.short	(.L_200 - .L_199)
.L_199:
        /*0004*/ 	.word	0x00000082


	//----- nvinfo : EIATTR_KPARAM_INFO
	.align		4
.L_200:
        /*0008*/ 	.byte	0x04, 0x17
        /*000a*/ 	.short	(.L_202 - .L_201)
.L_201:
        /*000c*/ 	.word	0x00000000
        /*0010*/ 	.short	0x0005
        /*0012*/ 	.short	0x0020
        /*0014*/ 	.byte	0x00, 0xf5, 0x21, 0x00


	//----- nvinfo : EIATTR_KPARAM_INFO
	.align		4
.L_202:
        /*0018*/ 	.byte	0x04, 0x17
        /*001a*/ 	.short	(.L_204 - .L_203)
.L_203:
        /*001c*/ 	.word	0x00000000
        /*0020*/ 	.short	0x0004
        /*0022*/ 	.short	0x001c
        /*0024*/ 	.byte	0x00, 0xf0, 0x11, 0x00


	//----- nvinfo : EIATTR_KPARAM_INFO
	.align		4
.L_204:
        /*0028*/ 	.byte	0x04, 0x17
        /*002a*/ 	.short	(.L_206 - .L_205)
.L_205:
        /*002c*/ 	.word	0x00000000
        /*0030*/ 	.short	0x0003
        /*0032*/ 	.short	0x0018
        /*0034*/ 	.byte	0x00, 0xf0, 0x11, 0x00


	//----- nvinfo : EIATTR_KPARAM_INFO
	.align		4
.L_206:
        /*0038*/ 	.byte	0x04, 0x17
        /*003a*/ 	.short	(.L_208 - .L_207)
.L_207:
        /*003c*/ 	.word	0x00000000
        /*0040*/ 	.short	0x0002
        /*0042*/ 	.short	0x0010
        /*0044*/ 	.byte	0x00, 0xf5, 0x21, 0x00


	//----- nvinfo : EIATTR_KPARAM_INFO
	.align		4
.L_208:
        /*0048*/ 	.byte	0x04, 0x17
        /*004a*/ 	.short	(.L_210 - .L_209)
.L_209:
        /*004c*/ 	.word	0x00000000
        /*0050*/ 	.short	0x0001
        /*0052*/ 	.short	0x0008
        /*0054*/ 	.byte	0x00, 0xf5, 0x21, 0x00


	//----- nvinfo : EIATTR_KPARAM_INFO
	.align		4
.L_210:
        /*0058*/ 	.byte	0x04, 0x17
        /*005a*/ 	.short	(.L_212 - .L_211)
.L_211:
        /*005c*/ 	.word	0x00000000
        /*0060*/ 	.short	0x0000
        /*0062*/ 	.short	0x0000
        /*0064*/ 	.byte	0x00, 0xf5, 0x21, 0x00


	//----- nvinfo : EIATTR_SPARSE_MMA_MASK
	.align		4
.L_212:
        /*0068*/ 	.byte	0x03, 0x50
        /*006a*/ 	.short	0x0000


	//----- nvinfo : EIATTR_MAXREG_COUNT
	.align		4
        /*006c*/ 	.byte	0x03, 0x1b
        /*006e*/ 	.short	0x00ff


	//----- nvinfo : EIATTR_MERCURY_ISA_VERSION
	.align		4
        /*0070*/ 	.byte	0x03, 0x5f
        /*0072*/ 	.short	0x0101


	//----- nvinfo : EIATTR_VRC_CTA_INIT_COUNT
	.align		4
        /*0074*/ 	.byte	0x02, 0x4a
	.zero		1
	.zero		1


	//----- nvinfo : EIATTR_EXIT_INSTR_OFFSETS
	.align		4
        /*0078*/ 	.byte	0x04, 0x1c
        /*007a*/ 	.short	(.L_214 - .L_213)


	//   ....[0]....
.L_213:
        /*007c*/ 	.word	0x00000030


	//   ....[1]....
        /*0080*/ 	.word	0x00000f80


	//----- nvinfo : EIATTR_CRS_STACK_SIZE
	.align		4
.L_214:
        /*0084*/ 	.byte	0x04, 0x1e
        /*0086*/ 	.short	(.L_216 - .L_215)
.L_215:
        /*0088*/ 	.word	0x00000000


	//----- nvinfo : EIATTR_CBANK_PARAM_SIZE
	.align		4
.L_216:
        /*008c*/ 	.byte	0x03, 0x19
        /*008e*/ 	.short	0x0028


	//----- nvinfo : EIATTR_PARAM_CBANK
	.align		4
        /*0090*/ 	.byte	0x04, 0x0a
        /*0092*/ 	.short	(.L_218 - .L_217)
	.align		4
.L_217:
        /*0094*/ 	.word	index@(.nv.constant0._Z12consMomentumPdS_S_iiS_)
        /*0098*/ 	.short	0x0380
        /*009a*/ 	.short	0x0028


	//----- nvinfo : EIATTR_SW_WAR
	.align		4
.L_218:
        /*009c*/ 	.byte	0x04, 0x36
        /*009e*/ 	.short	(.L_220 - .L_219)
.L_219:
        /*00a0*/ 	.word	0x00000008
.L_220:


//--------------------- .nv.info._Z9collisionPdS_S_i --------------------------
	.section	.nv.info._Z9collisionPdS_S_i,"",@"SHT_CUDA_INFO"
	.sectionflags	@""
	.align	4


	//----- nvinfo : EIATTR_CUDA_API_VERSION
	.align		4
        /*0000*/ 	.byte	0x04, 0x37
        /*0002*/ 	.short	(.L_222 - .L_221)
.L_221:
        /*0004*/ 	.word	0x00000082


	//----- nvinfo : EIATTR_KPARAM_INFO
	.align		4
.L_222:
        /*0008*/ 	.byte	0x04, 0x17
        /*000a*/ 	.short	(.L_224 - .L_223)
.L_223:
        /*000c*/ 	.word	0x00000000
        /*0010*/ 	.short	0x0003
        /*0012*/ 	.short	0x0018
        /*0014*/ 	.byte	0x00, 0xf0, 0x11, 0x00


	//----- nvinfo : EIATTR_KPARAM_INFO
	.align		4
.L_224:
        /*0018*/ 	.byte	0x04, 0x17
        /*001a*/ 	.short	(.L_226 - .L_225)
.L_225:
        /*001c*/ 	.word	0x00000000
        /*0020*/ 	.short	0x0002
        /*0022*/ 	.short	0x0010
        /*0024*/ 	.byte	0x00, 0xf5, 0x21, 0x00


	//----- nvinfo : EIATTR_KPARAM_INFO
	.align		4
.L_226:
        /*0028*/ 	.byte	0x04, 0x17
        /*002a*/ 	.short	(.L_228 - .L_227)
.L_227:
        /*002c*/ 	.word	0x00000000
        /*0030*/ 	.short	0x0001
        /*0032*/ 	.short	0x0008
        /*0034*/ 	.byte	0x00, 0xf5, 0x21, 0x00


	//----- nvinfo : EIATTR_KPARAM_INFO
	.align		4
.L_228:
        /*0038*/ 	.byte	0x04, 0x17
        /*003a*/ 	.short	(.L_230 - .L_229)
.L_229:
        /*003c*/ 	.word	0x00000000
        /*0040*/ 	.short	0x0000
        /*0042*/ 	.short	0x0000
        /*0044*/ 	.byte	0x00, 0xf5, 0x21, 0x00


	//----- nvinfo : EIATTR_SPARSE_MMA_MASK
	.align		4
.L_230:
        /*0048*/ 	.byte	0x03, 0x50
        /*004a*/ 	.short	0x0000


	//----- nvinfo : EIATTR_MAXREG_COUNT
	.align		4
        /*004c*/ 	.byte	0x03, 0x1b
        /*004e*/ 	.short	0x00ff


	//----- nvinfo : EIATTR_MERCURY_ISA_VERSION
	.align		4
        /*0050*/ 	.byte	0x03, 0x5f
        /*0052*/ 	.short	0x0101


	//----- nvinfo : EIATTR_VRC_CTA_INIT_COUNT
	.align		4
        /*0054*/ 	.byte	0x02, 0x4a
	.zero		1
	.zero		1


	//----- nvinfo : EIATTR_EXIT_INSTR_OFFSETS
	.align		4
        /*0058*/ 	.byte	0x04, 0x1c
        /*005a*/ 	.short	(.L_232 - .L_231)


	//   ....[0]....
.L_231:
        /*005c*/ 	.word	0x000000a0


	//   ....[1]....
        /*0060*/ 	.word	0x00000670


	//   ....[2]....
        /*0064*/ 	.word	0x000006e0


	//----- nvinfo : EIATTR_CBANK_PARAM_SIZE
	.align		4
.L_232:
        /*0068*/ 	.byte	0x03, 0x19
        /*006a*/ 	.short	0x001c


	//----- nvinfo : EIATTR_PARAM_CBANK
	.align		4
        /*006c*/ 	.byte	0x04, 0x0a
        /*006e*/ 	.short	(.L_234 - .L_233)
	.align		4
.L_233:
        /*0070*/ 	.word	index@(.nv.constant0._Z9collisionPdS_S_i)
        /*0074*/ 	.short	0x0380
        /*0076*/ 	.short	0x001c


	//----- nvinfo : EIATTR_SW_WAR
	.align		4
.L_234:
        /*0078*/ 	.byte	0x04, 0x36
        /*007a*/ 	.short	(.L_236 - .L_235)
.L_235:
        /*007c*/ 	.word	0x00000008
.L_236:


//--------------------- .nv.info._Z10mergeEjectPdS_id --------------------------
	.section	.nv.info._Z10mergeEjectPdS_id,"",@"SHT_CUDA_INFO"
	.sectionflags	@""
	.align	4


	//----- nvinfo : EIATTR_CUDA_API_VERSION
	.align		4
        /*0000*/ 	.byte	0x04, 0x37
        /*0002*/ 	.short	(.L_238 - .L_237)
.L_237:
        /*0004*/ 	.word	0x00000082


	//----- nvinfo : EIATTR_KPARAM_INFO
	.align		4
.L_238:
        /*0008*/ 	.byte	0x04, 0x17
        /*000a*/ 	.short	(.L_240 - .L_239)
.L_239:
        /*000c*/ 	.word	0x00000000
        /*0010*/ 	.short	0x0003
        /*0012*/ 	.short	0x0018
        /*0014*/ 	.byte	0x00, 0xf0, 0x21, 0x00


	//----- nvinfo : EIATTR_KPARAM_INFO
	.align		4
.L_240:
        /*0018*/ 	.byte	0x04, 0x17
        /*001a*/ 	.short	(.L_242 - .L_241)
.L_241:
        /*001c*/ 	.word	0x00000000
        /*0020*/ 	.short	0x0002
        /*0022*/ 	.short	0x0010
        /*0024*/ 	.byte	0x00, 0xf0, 0x11, 0x00


	//----- nvinfo : EIATTR_KPARAM_INFO
	.align		4
.L_242:
        /*0028*/ 	.byte	0x04, 0x17
        /*002a*/ 	.short	(.L_244 - .L_243)
.L_243:
        /*002c*/ 	.word	0x00000000
        /*0030*/ 	.short	0x0001
        /*0032*/ 	.short	0x0008
        /*0034*/ 	.byte	0x00, 0xf5, 0x21, 0x00


	//----- nvinfo : EIATTR_KPARAM_INFO
	.align		4
.L_244:
        /*0038*/ 	.byte	0x04, 0x17
        /*003a*/ 	.short	(.L_246 - .L_245)
.L_245:
        /*003c*/ 	.word	0x00000000
        /*0040*/ 	.short	0x0000
        /*0042*/ 	.short	0x0000
        /*0044*/ 	.byte	0x00, 0xf5, 0x21, 0x00


	//----- nvinfo : EIATTR_SPARSE_MMA_MASK
	.align		4
.L_246:
        /*0048*/ 	.byte	0x03, 0x50
        /*004a*/ 	.short	0x0000


	//----- nvinfo : EIATTR_MAXREG_COUNT
	.align		4
        /*004c*/ 	.byte	0x03, 0x1b
        /*004e*/ 	.short	0x00ff


	//----- nvinfo : EIATTR_MERCURY_ISA_VERSION
	.align		4
        /*0050*/ 	.byte	0x03, 0x5f
        /*0052*/ 	.short	0x0101


	//----- nvinfo : EIATTR_VRC_CTA_INIT_COUNT
	.align		4
        /*0054*/ 	.byte	0x02, 0x4a
	.zero		1
	.zero		1


	//----- nvinfo : EIATTR_EXIT_INSTR_OFFSETS
	.align		4
        /*0058*/ 	.byte	0x04, 0x1c
        /*005a*/ 	.short	(.L_248 - .L_247)


	//   ....[0]....
.L_247:
        /*005c*/ 	.word	0x000000a0


	//   ....[1]....
        /*0060*/ 	.word	0x000006d0


	//   ....[2]....
        /*0064*/ 	.word	0x000006f0


	//   ....[3]....
        /*0068*/ 	.word	0x00000760


	//----- nvinfo : EIATTR_CBANK_PARAM_SIZE
	.align		4
.L_248:
        /*006c*/ 	.byte	0x03, 0x19
        /*006e*/ 	.short	0x0020


	//----- nvinfo : EIATTR_PARAM_CBANK
	.align		4
        /*0070*/ 	.byte	0x04, 0x0a
        /*0072*/ 	.short	(.L_250 - .L_249)
	.align		4
.L_249:
        /*0074*/ 	.word	index@(.nv.constant0._Z10mergeEjectPdS_id)
        /*0078*/ 	.short	0x0380
        /*007a*/ 	.short	0x0020


	//----- nvinfo : EIATTR_SW_WAR
	.align		4
.L_250:
        /*007c*/ 	.byte	0x04, 0x36
        /*007e*/ 	.short	(.L_252 - .L_251)
.L_251:
        /*0080*/ 	.word	0x00000008
.L_252:


//--------------------- .nv.info._Z8B_kernelPdS_S_S_diS_d --------------------------
	.section	.nv.info._Z8B_kernelPdS_S_S_diS_d,"",@"SHT_CUDA_INFO"
	.sectionflags	@""
	.align	4


	//----- nvinfo : EIATTR_CUDA_API_VERSION
	.align		4
        /*0000*/ 	.byte	0x04, 0x37
        /*0002*/ 	.short	(.L_254 - .L_253)
.L_253:
        /*0004*/ 	.word	0x00000082


	//----- nvinfo : EIATTR_KPARAM_INFO
	.align		4
.L_254:
        /*0008*/ 	.byte	0x04, 0x17
        /*000a*/ 	.short	(.L_256 - .L_255)
.L_255:
        /*000c*/ 	.word	0x00000000
        /*0010*/ 	.short	0x0007
        /*0012*/ 	.short	0x0038
        /*0014*/ 	.byte	0x00, 0xf0, 0x21, 0x00


	//----- nvinfo : EIATTR_KPARAM_INFO
	.align		4
.L_256:
        /*0018*/ 	.byte	0x04, 0x17
        /*001a*/ 	.short	(.L_258 - .L_257)
.L_257:
        /*001c*/ 	.word	0x00000000
        /*0020*/ 	.short	0x0006
        /*0022*/ 	.short	0x0030
        /*0024*/ 	.byte	0x00, 0xf5, 0x21, 0x00


	//----- nvinfo : EIATTR_KPARAM_INFO
	.align		4
.L_258:
        /*0028*/ 	.byte	0x04, 0x17
        /*002a*/ 	.short	(.L_260 - .L_259)
.L_259:
        /*002c*/ 	.word	0x00000000
        /*0030*/ 	.short	0x0005
        /*0032*/ 	.short	0x0028
        /*0034*/ 	.byte	0x00, 0xf0, 0x11, 0x00


	//----- nvinfo : EIATTR_KPARAM_INFO
	.align		4
.L_260:
        /*0038*/ 	.byte	0x04, 0x17
        /*003a*/ 	.short	(.L_262 - .L_261)
.L_261:
        /*003c*/ 	.word	0x00000000
        /*0040*/ 	.short	0x0004
        /*0042*/ 	.short	0x0020
        /*0044*/ 	.byte	0x00, 0xf0, 0x21, 0x00


	//----- nvinfo : EIATTR_KPARAM_INFO
	.align		4
.L_262:
        /*0048*/ 	.byte	0x04, 0x17
        /*004a*/ 	.short	(.L_264 - .L_263)
.L_263:
        /*004c*/ 	.word	0x00000000
        /*0050*/ 	.short	0x0003
        /*0052*/ 	.short	0x0018
        /*0054*/ 	.byte	0x00, 0xf5, 0x21, 0x00


	//----- nvinfo : EIATTR_KPARAM_INFO
	.align		4
.L_264:
        /*0058*/ 	.byte	0x04, 0x17
        /*005a*/ 	.short	(.L_266 - .L_265)
.L_265:
        /*005c*/ 	.word	0x00000000
        /*0060*/ 	.short	0x0002
        /*0062*/ 	.short	0x0010
        /*0064*/ 	.byte	0x00, 0xf5, 0x21, 0x00


	//----- nvinfo : EIATTR_KPARAM_INFO
	.align		4
.L_266:
        /*0068*/ 	.byte	0x04, 0x17
        /*006a*/ 	.short	(.L_268 - .L_267)
.L_267:
        /*006c*/ 	.word	0x00000000
        /*0070*/ 	.short	0x0001
        /*0072*/ 	.short	0x0008
        /*0074*/ 	.byte	0x00, 0xf5, 0x21, 0x00


	//----- nvinfo : EIATTR_KPARAM_INFO
	.align		4
.L_268:
        /*0078*/ 	.byte	0x04, 0x17
        /*007a*/ 	.short	(.L_270 - .L_269)
.L_269:
        /*007c*/ 	.word	0x00000000
        /*0080*/ 	.short	0x0000
        /*0082*/ 	.short	0x0000
        /*0084*/ 	.byte	0x00, 0xf5, 0x21, 0x00


	//----- nvinfo : EIATTR_SPARSE_MMA_MASK
	.align		4
.L_270:
        /*0088*/ 	.byte	0x03, 0x50
        /*008a*/ 	.short	0x0000


	//----- nvinfo : EIATTR_MAXREG_COUNT
	.align		4
        /*008c*/ 	.byte	0x03, 0x1b
        /*008e*/ 	.short	0x00ff


	//----- nvinfo : EIATTR_MERCURY_ISA_VERSION
	.align		4
        /*0090*/ 	.byte	0x03, 0x5f
        /*0092*/ 	.short	0x0101


	//----- nvinfo : EIATTR_VRC_CTA_INIT_COUNT
	.align		4
        /*0094*/ 	.byte	0x02, 0x4a
	.zero		1
	.zero		1


	//----- nvinfo : EIATTR_EXIT_INSTR_OFFSETS
	.align		4
        /*0098*/ 	.byte	0x04, 0x1c
        /*009a*/ 	.short	(.L_272 - .L_271)


	//   ....[0]....
.L_271:
        /*009c*/ 	.word	0x000000a0


	//   ....[1]....
        /*00a0*/ 	.word	0x000007b0


	//----- nvinfo : EIATTR_CRS_STACK_SIZE
	.align		4
.L_272:
        /*00a4*/ 	.byte	0x04, 0x1e
        /*00a6*/ 	.short	(.L_274 - .L_273)
.L_273:
        /*00a8*/ 	.word	0x00000000


	//----- nvinfo : EIATTR_CBANK_PARAM_SIZE
	.align		4
.L_274:
        /*00ac*/ 	.byte	0x03, 0x19
        /*00ae*/ 	.short	0x0040


	//----- nvinfo : EIATTR_PARAM_CBANK
	.align		4
        /*00b0*/ 	.byte	0x04, 0x0a
        /*00b2*/ 	.short	(.L_276 - .L_275)
	.align		4
.L_275:
        /*00b4*/ 	.word	index@(.nv.constant0._Z8B_kernelPdS_S_S_diS_d)
        /*00b8*/ 	.short	0x0380
        /*00ba*/ 	.short	0x0040


	//----- nvinfo : EIATTR_SW_WAR
	.align		4
.L_276:
        /*00bc*/ 	.byte	0x04, 0x36
        /*00be*/ 	.short	(.L_278 - .L_277)
.L_277:
        /*00c0*/ 	.word	0x00000008
.L_278:


//--------------------- .nv.info._Z9A2_kernelPdS_S_dS_S_i --------------------------
	.section	.nv.info._Z9A2_kernelPdS_S_dS_S_i,"",@"SHT_CUDA_INFO"
	.sectionflags	@""
	.align	4


	//----- nvinfo : EIATTR_CUDA_API_VERSION
	.align		4
        /*0000*/ 	.byte	0x04, 0x37
        /*0002*/ 	.short	(.L_280 - .L_279)
.L_279:
        /*0004*/ 	.word	0x00000082


	//----- nvinfo : EIATTR_KPARAM_INFO
	.align		4
.L_280:
        /*0008*/ 	.byte	0x04, 0x17
        /*000a*/ 	.short	(.L_282 - .L_281)
.L_281:
        /*000c*/ 	.word	0x00000000
        /*0010*/ 	.short	0x0006
        /*0012*/ 	.short	0x0030
        /*0014*/ 	.byte	0x00, 0xf0, 0x11, 0x00


	//----- nvinfo : EIATTR_KPARAM_INFO
	.align		4
.L_282:
        /*0018*/ 	.byte	0x04, 0x17
        /*001a*/ 	.short	(.L_284 - .L_283)
.L_283:
        /*001c*/ 	.word	0x00000000
        /*0020*/ 	.short	0x0005
        /*0022*/ 	.short	0x0028
        /*0024*/ 	.byte	0x00, 0xf5, 0x21, 0x00


	//----- nvinfo : EIATTR_KPARAM_INFO
	.align		4
.L_284:
        /*0028*/ 	.byte	0x04, 0x17
        /*002a*/ 	.short	(.L_286 - .L_285)
.L_285:
        /*002c*/ 	.word	0x00000000
        /*0030*/ 	.short	0x0004
        /*0032*/ 	.short	0x0020
        /*0034*/ 	.byte	0x00, 0xf5, 0x21, 0x00


	//----- nvinfo : EIATTR_KPARAM_INFO
	.align		4
.L_286:
        /*0038*/ 	.byte	0x04, 0x17
        /*003a*/ 	.short	(.L_288 - .L_287)
.L_287:
        /*003c*/ 	.word	0x00000000
        /*0040*/ 	.short	0x0003
        /*0042*/ 	.short	0x0018
        /*0044*/ 	.byte	0x00, 0xf0, 0x21, 0x00


	//----- nvinfo : EIATTR_KPARAM_INFO
	.align		4
.L_288:
        /*0048*/ 	.byte	0x04, 0x17
        /*004a*/ 	.short	(.L_290 - .L_289)
.L_289:
        /*004c*/ 	.word	0x00000000
        /*0050*/ 	.short	0x0002
        /*0052*/ 	.short	0x0010
        /*0054*/ 	.byte	0x00, 0xf5, 0x21, 0x00


	//----- nvinfo : EIATTR_KPARAM_INFO
	.align		4
.L_290:
        /*0058*/ 	.byte	0x04, 0x17
        /*005a*/ 	.short	(.L_292 - .L_291)
.L_291:
        /*005c*/ 	.word	0x00000000
        /*0060*/ 	.short	0x0001
        /*0062*/ 	.short	0x0008
        /*0064*/ 	.byte	0x00, 0xf5, 0x21, 0x00


	//----- nvinfo : EIATTR_KPARAM_INFO
	.align		4
.L_292:
        /*0068*/ 	.byte	0x04, 0x17
        /*006a*/ 	.short	(.L_294 - .L_293)
.L_293:
        /*006c*/ 	.word	0x00000000
        /*0070*/ 	.short	0x0000
        /*0072*/ 	.short	0x0000
        /*0074*/ 	.byte	0x00, 0xf5, 0x21, 0x00


	//----- nvinfo : EIATTR_SPARSE_MMA_MASK
	.align		4
.L_294:
        /*0078*/ 	.byte	0x03, 0x50
        /*007a*/ 	.short	0x0000


	//----- nvinfo : EIATTR_MAXREG_COUNT
	.align		4
        /*007c*/ 	.byte	0x03, 0x1b
        /*007e*/ 	.short	0x00ff


	//----- nvinfo : EIATTR_MERCURY_ISA_VERSION
	.align		4
        /*0080*/ 	.byte	0x03, 0x5f
        /*0082*/ 	.short	0x0101


	//----- nvinfo : EIATTR_VRC_CTA_INIT_COUNT
	.align		4
        /*0084*/ 	.byte	0x02, 0x4a
	.zero		1
	.zero		1


	//----- nvinfo : EIATTR_EXIT_INSTR_OFFSETS
	.align		4
        /*0088*/ 	.byte	0x04, 0x1c
        /*008a*/ 	.short	(.L_296 - .L_295)


	//   ....[0]....
.L_295:
        /*008c*/ 	.word	0x000000a0


	//   ....[1]....
        /*0090*/ 	.word	0x00000b90


	//----- nvinfo : EIATTR_CRS_STACK_SIZE
	.align		4
.L_296:
        /*0094*/ 	.byte	0x04, 0x1e
        /*0096*/ 	.short	(.L_298 - .L_297)
.L_297:
        /*0098*/ 	.word	0x00000000


	//----- nvinfo : EIATTR_CBANK_PARAM_SIZE
	.align		4
.L_298:
        /*009c*/ 	.byte	0x03, 0x19
        /*009e*/ 	.short	0x0034


	//----- nvinfo : EIATTR_PARAM_CBANK
	.align		4
        /*00a0*/ 	.byte	0x04, 0x0a
        /*00a2*/ 	.short	(.L_300 - .L_299)
	.align		4
.L_299:
        /*00a4*/ 	.word	index@(.nv.constant0._Z9A2_kernelPdS_S_dS_S_i)
        /*00a8*/ 	.short	0x0380
        /*00aa*/ 	.short	0x0034


	//----- nvinfo : EIATTR_SW_WAR
	.align		4
.L_300:
        /*00ac*/ 	.byte	0x04, 0x36
        /*00ae*/ 	.short	(.L_302 - .L_301)
.L_301:
        /*00b0*/ 	.word	0x00000008
.L_302:


//--------------------- .nv.info._Z9A1_kernelPdS_d --------------------------
	.section	.nv.info._Z9A1_kernelPdS_d,"",@"SHT_CUDA_INFO"
	.sectionflags	@""
	.align	4


	//----- nvinfo : EIATTR_CUDA_API_VERSION
	.align		4
        /*0000*/ 	.byte	0x04, 0x37
        /*0002*/ 	.short	(.L_304 - .L_303)
.L_303:
        /*0004*/ 	.word	0x00000082


	//----- nvinfo : EIATTR_KPARAM_INFO
	.align		4
.L_304:
        /*0008*/ 	.byte	0x04, 0x17
        /*000a*/ 	.short	(.L_306 - .L_305)
.L_305:
        /*000c*/ 	.word	0x00000000
        /*0010*/ 	.short	0x0002
        /*0012*/ 	.short	0x0010
        /*0014*/ 	.byte	0x00, 0xf0, 0x21, 0x00


	//----- nvinfo : EIATTR_KPARAM_INFO
	.align		4
.L_306:
        /*0018*/ 	.byte	0x04, 0x17
        /*001a*/ 	.short	(.L_308 - .L_307)
.L_307:
        /*001c*/ 	.word	0x00000000
        /*0020*/ 	.short	0x0001
        /*0022*/ 	.short	0x0008
        /*0024*/ 	.byte	0x00, 0xf5, 0x21, 0x00


	//----- nvinfo : EIATTR_KPARAM_INFO
	.align		4
.L_308:
        /*0028*/ 	.byte	0x04, 0x17
        /*002a*/ 	.short	(.L_310 - .L_309)
.L_309:
        /*002c*/ 	.word	0x00000000
        /*0030*/ 	.short	0x0000
        /*0032*/ 	.short	0x0000
        /*0034*/ 	.byte	0x00, 0xf5, 0x21, 0x00


	//----- nvinfo : EIATTR_SPARSE_MMA_MASK
	.align		4
.L_310:
        /*0038*/ 	.byte	0x03, 0x50
        /*003a*/ 	.short	0x0000


	//----- nvinfo : EIATTR_MAXREG_COUNT
	.align		4
        /*003c*/ 	.byte	0x03, 0x1b
        /*003e*/ 	.short	0x00ff


	//----- nvinfo : EIATTR_MERCURY_ISA_VERSION
	.align		4
        /*0040*/ 	.byte	0x03, 0x5f
        /*0042*/ 	.short	0x0101


	//----- nvinfo : EIATTR_VRC_CTA_INIT_COUNT
	.align		4
        /*0044*/ 	.byte	0x02, 0x4a
	.zero		1
	.zero		1


	//----- nvinfo : EIATTR_EXIT_INSTR_OFFSETS
	.align		4
        /*0048*/ 	.byte	0x04, 0x1c
        /*004a*/ 	.short	(.L_312 - .L_311)


	//   ....[0]....
.L_311:
        /*004c*/ 	.word	0x000000f0


	//----- nvinfo : EIATTR_CBANK_PARAM_SIZE
	.align		4
.L_312:
        /*0050*/ 	.byte	0x03, 0x19
        /*0052*/ 	.short	0x0018


	//----- nvinfo : EIATTR_PARAM_CBANK
	.align		4
        /*0054*/ 	.byte	0x04, 0x0a
        /*0056*/ 	.short	(.L_314 - .L_313)
	.align		4
.L_313:
        /*0058*/ 	.word	index@(.nv.constant0._Z9A1_kernelPdS_d)
        /*005c*/ 	.short	0x0380
        /*005e*/ 	.short	0x0018


	//----- nvinfo : EIATTR_SW_WAR
	.align		4
.L_314:
        /*0060*/ 	.byte	0x04, 0x36
        /*0062*/ 	.short	(.L_316 - .L_315)
.L_315:
        /*0064*/ 	.word	0x00000008
.L_316:


//--------------------- .nv.callgraph             --------------------------
	.section	.nv.callgraph,"",@"SHT_CUDA_CALLGRAPH"
	.align	4
	.sectionentsize	8
	.align		4
        /*0000*/ 	.word	0x00000000
	.align		4
        /*0004*/ 	.word	0xffffffff
	.align		4
        /*0008*/ 	.word	0x00000000
	.align		4
        /*000c*/ 	.word	0xfffffffe
	.align		4
        /*0010*/ 	.word	0x00000000
	.align		4
        /*0014*/ 	.word	0xfffffffd
	.align		4
        /*0018*/ 	.word	0x00000000
	.align		4
        /*001c*/ 	.word	0xfffffffc


//--------------------- .nv.constant4             --------------------------
	.section	.nv.constant4,"a",@progbits
	.align	8
	.align		8
.nv.constant4:
        /*0000*/ 	.dword	_ZN34_INTERNAL_f8a04d35_4_k_cu_e715ed1a4cuda3std3__45__cpo5beginE
	.align		8
        /*0008*/ 	.dword	_ZN34_INTERNAL_f8a04d35_4_k_cu_e715ed1a4cuda3std3__45__cpo3endE
	.align		8
        /*0010*/ 	.dword	_ZN34_INTERNAL_f8a04d35_4_k_cu_e715ed1a4cuda3std3__45__cpo6cbeginE
	.align		8
        /*0018*/ 	.dword	_ZN34_INTERNAL_f8a04d35_4_k_cu_e715ed1a4cuda3std3__45__cpo4cendE
	.align		8
        /*0020*/ 	.dword	_ZN34_INTERNAL_f8a04d35_4_k_cu_e715ed1a4cuda3std3__45__cpo6rbeginE
	.align		8
        /*0028*/ 	.dword	_ZN34_INTERNAL_f8a04d35_4_k_cu_e715ed1a4cuda3std3__45__cpo4rendE
	.align		8
        /*0030*/ 	.dword	_ZN34_INTERNAL_f8a04d35_4_k_cu_e715ed1a4cuda3std3__45__cpo7crbeginE
	.align		8
        /*0038*/ 	.dword	_ZN34_INTERNAL_f8a04d35_4_k_cu_e715ed1a4cuda3std3__45__cpo5crendE
	.align		8
        /*0040*/ 	.dword	_ZN34_INTERNAL_f8a04d35_4_k_cu_e715ed1a4cuda3std3__436_GLOBAL__N__f8a04d35_4_k_cu_e715ed1a6ignoreE
	.align		8
        /*0048*/ 	.dword	_ZN34_INTERNAL_f8a04d35_4_k_cu_e715ed1a4cuda3std3__419piecewise_constructE
	.align		8
        /*0050*/ 	.dword	_ZN34_INTERNAL_f8a04d35_4_k_cu_e715ed1a4cuda3std3__48in_placeE
	.align		8
        /*0058*/ 	.dword	_ZN34_INTERNAL_f8a04d35_4_k_cu_e715ed1a4cuda3std3__420unreachable_sentinelE
	.align		8
        /*0060*/ 	.dword	_ZN34_INTERNAL_f8a04d35_4_k_cu_e715ed1a4cuda3std3__47nulloptE
	.align		8
        /*0068*/ 	.dword	_ZN34_INTERNAL_f8a04d35_4_k_cu_e715ed1a4cuda3std3__48unexpectE
	.align		8
        /*0070*/ 	.dword	_ZN34_INTERNAL_f8a04d35_4_k_cu_e715ed1a4cuda3std6ranges3__45__cpo4swapE
	.align		8
        /*0078*/ 	.dword	_ZN34_INTERNAL_f8a04d35_4_k_cu_e715ed1a4cuda3std6ranges3__45__cpo9iter_moveE
	.align		8
        /*0080*/ 	.dword	_ZN34_INTERNAL_f8a04d35_4_k_cu_e715ed1a4cuda3std6ranges3__45__cpo5beginE
	.align		8
        /*0088*/ 	.dword	_ZN34_INTERNAL_f8a04d35_4_k_cu_e715ed1a4cuda3std6ranges3__45__cpo3endE
	.align		8
        /*0090*/ 	.dword	_ZN34_INTERNAL_f8a04d35_4_k_cu_e715ed1a4cuda3std6ranges3__45__cpo6cbeginE
	.align		8
        /*0098*/ 	.dword	_ZN34_INTERNAL_f8a04d35_4_k_cu_e715ed1a4cuda3std6ranges3__45__cpo4cendE
	.align		8
        /*00a0*/ 	.dword	_ZN34_INTERNAL_f8a04d35_4_k_cu_e715ed1a4cuda3std6ranges3__45__cpo7advanceE
	.align		8
        /*00a8*/ 	.dword	_ZN34_INTERNAL_f8a04d35_4_k_cu_e715ed1a4cuda3std6ranges3__45__cpo9iter_swapE
	.align		8
        /*00b0*/ 	.dword	_ZN34_INTERNAL_f8a04d35_4_k_cu_e715ed1a4cuda3std6ranges3__45__cpo4nextE
	.align		8
        /*00b8*/ 	.dword	_ZN34_INTERNAL_f8a04d35_4_k_cu_e715ed1a4cuda3std6ranges3__45__cpo4prevE
	.align		8
        /*00c0*/ 	.dword	_ZN34_INTERNAL_f8a04d35_4_k_cu_e715ed1a4cuda3std6ranges3__45__cpo4dataE
	.align		8
        /*00c8*/ 	.dword	_ZN34_INTERNAL_f8a04d35_4_k_cu_e715ed1a4cuda3std6ranges3__45__cpo5cdataE
	.align		8
        /*00d0*/ 	.dword	_ZN34_INTERNAL_f8a04d35_4_k_cu_e715ed1a4cuda3std6ranges3__45__cpo4sizeE
	.align		8
        /*00d8*/ 	.dword	_ZN34_INTERNAL_f8a04d35_4_k_cu_e715ed1a4cuda3std6ranges3__45__cpo5ssizeE
	.align		8
        /*00e0*/ 	.dword	_ZN34_INTERNAL_f8a04d35_4_k_cu_e715ed1a4cuda3std6ranges3__45__cpo8distanceE
	.align		8
        /*00e8*/ 	.dword	_ZN34_INTERNAL_f8a04d35_4_k_cu_e715ed1a6thrust24THRUST_300001_SM_1000_NS8cuda_cub3parE
	.align		8
        /*00f0*/ 	.dword	_ZN34_INTERNAL_f8a04d35_4_k_cu_e715ed1a6thrust24THRUST_300001_SM_1000_NS8cuda_cub10par_nosyncE
	.align		8
        /*00f8*/ 	.dword	_ZN34_INTERNAL_f8a04d35_4_k_cu_e715ed1a6thrust24THRUST_300001_SM_1000_NS6system6detail10sequential3seqE
	.align		8
        /*0100*/ 	.dword	_ZN34_INTERNAL_f8a04d35_4_k_cu_e715ed1a6thrust24THRUST_300001_SM_1000_NS6system3cpp3parE
	.align		8
        /*0108*/ 	.dword	_ZN34_INTERNAL_f8a04d35_4_k_cu_e715ed1a6thrust24THRUST_300001_SM_1000_NS12placeholders2_1E
	.align		8
        /*0110*/ 	.dword	_ZN34_INTERNAL_f8a04d35_4_k_cu_e715ed1a6thrust24THRUST_300001_SM_1000_NS12placeholders2_2E
	.align		8
        /*0118*/ 	.dword	_ZN34_INTERNAL_f8a04d35_4_k_cu_e715ed1a6thrust24THRUST_300001_SM_1000_NS12placeholders2_3E
	.align		8
        /*0120*/ 	.dword	_ZN34_INTERNAL_f8a04d35_4_k_cu_e715ed1a6thrust24THRUST_300001_SM_1000_NS12placeholders2_4E
	.align		8
        /*0128*/ 	.dword	_ZN34_INTERNAL_f8a04d35_4_k_cu_e715ed1a6thrust24THRUST_300001_SM_1000_NS12placeholders2_5E
	.align		8
        /*0130*/ 	.dword	_ZN34_INTERNAL_f8a04d35_4_k_cu_e715ed1a6thrust24THRUST_300001_SM_1000_NS12placeholders2_6E
	.align		8
        /*0138*/ 	.dword	_ZN34_INTERNAL_f8a04d35_4_k_cu_e715ed1a6thrust24THRUST_300001_SM_1000_NS12placeholders2_7E
	.align		8
        /*0140*/ 	.dword	_ZN34_INTERNAL_f8a04d35_4_k_cu_e715ed1a6thrust24THRUST_300001_SM_1000_NS12placeholders2_8E
	.align		8
        /*0148*/ 	.dword	_ZN34_INTERNAL_f8a04d35_4_k_cu_e715ed1a6thrust24THRUST_300001_SM_1000_NS12placeholders2_9E
	.align		8
        /*0150*/ 	.dword	_ZN34_INTERNAL_f8a04d35_4_k_cu_e715ed1a6thrust24THRUST_300001_SM_1000_NS12placeholders3_10E
	.align		8
        /*0158*/ 	.dword	_ZN34_INTERNAL_f8a04d35_4_k_cu_e715ed1a6thrust24THRUST_300001_SM_1000_NS3seqE
	.align		8
        /*0160*/ 	.dword	_ZN34_INTERNAL_f8a04d35_4_k_cu_e715ed1a6thrust24THRUST_300001_SM_1000_NS6deviceE


//--------------------- .text._ZN3cub18CUB_300001_SM_10006detail11EmptyKernelIvEEvv --------------------------
	.section	.text._ZN3cub18CUB_300001_SM_10006detail11EmptyKernelIvEEvv,"ax",@progbits
	.align	128
        .global         _ZN3cub18CUB_300001_SM_10006detail11EmptyKernelIvEEvv
        .type           _ZN3cub18CUB_300001_SM_10006detail11EmptyKernelIvEEvv,@function
        .size           _ZN3cub18CUB_300001_SM_10006detail11EmptyKernelIvEEvv,(.L_x_53 - _ZN3cub18CUB_300001_SM_10006detail11EmptyKernelIvEEvv)
        .other          _ZN3cub18CUB_300001_SM_10006detail11EmptyKernelIvEEvv,@"STO_CUDA_ENTRY STV_DEFAULT"
_ZN3cub18CUB_300001_SM_10006detail11EmptyKernelIvEEvv:
.text._ZN3cub18CUB_300001_SM_10006detail11EmptyKernelIvEEvv:
[----:B------:R-:W-:Y:S01]  /*0000*/  LDC R1, c[0x0][0x37c] ;  /* 0x0000df00ff017b82 */ /* 0x000fe20000000800 */
[----:B------:R-:W-:Y:S05]  /*0010*/  EXIT ;  /* 0x000000000000794d */ /* 0x000fea0003800000 */
.L_x_0:
[----:B------:R-:W-:-:S00]  /*0020*/  BRA `(.L_x_0) ;  /* 0xfffffffc00fc7947 */ /* 0x000fc0000383ffff */
[----:B------:R-:W-:-:S00]  /*0030*/  NOP ;  /* 0x0000000000007918 */ /* 0x000fc00000000000 */
        /* <DEDUP_REMOVED lines=12> */
.L_x_53:


//--------------------- .text._Z6reduceILj512EEvPdS0_j --------------------------
	.section	.text._Z6reduceILj512EEvPdS0_j,"ax",@progbits
	.align	128
        .global         _Z6reduceILj512EEvPdS0_j
        .type           _Z6reduceILj512EEvPdS0_j,@function
        .size           _Z6reduceILj512EEvPdS0_j,(.L_x_54 - _Z6reduceILj512EEvPdS0_j)
        .other          _Z6reduceILj512EEvPdS0_j,@"STO_CUDA_ENTRY STV_DEFAULT"
_Z6reduceILj512EEvPdS0_j:
.text._Z6reduceILj512EEvPdS0_j:
[----:B------:R-:W-:Y:S08]  /*0000*/  LDC R1, c[0x0][0x37c] ;  /* 0x0000df00ff017b82 */ /* 0x000ff00000000800 */
[----:B------:R-:W0:Y:S01]  /*0010*/  S2UR UR5, SR_CgaCtaId ;  /* 0x00000000000579c3 */ /* 0x000e220000008800 */
[----:B------:R-:W1:Y:S01]  /*0020*/  S2R R0, SR_TID.X ;  /* 0x0000000000007919 */ /* 0x000e620000002100 */
[----:B------:R-:W-:Y:S01]  /*0030*/  UMOV UR4, 0x400 ;  /* 0x0000040000047882 */ /* 0x000fe20000000000 */
[----:B------:R-:W2:Y:S01]  /*0040*/  LDCU.64 UR6, c[0x0][0x358] ;  /* 0x00006b00ff0677ac */ /* 0x000ea20008000a00 */
[----:B------:R-:W-:Y:S01]  /*0050*/  BSSY.RECONVERGENT B0, `(.L_x_1) ;  /* 0x000001b000007945 */ /* 0x000fe20003800200 */
[----:B------:R-:W3:Y:S01]  /*0060*/  S2R R2, SR_CTAID.X ;  /* 0x0000000000027919 */ /* 0x000ee20000002500 */
[----:B0-----:R-:W-:Y:S01]  /*0070*/  ULEA UR4, UR5, UR4, 0x18 ;  /* 0x0000000405047291 */ /* 0x001fe2000f8ec0ff */
[----:B------:R-:W0:Y:S05]  /*0080*/  LDCU UR5, c[0x0][0x390] ;  /* 0x00007200ff0577ac */ /* 0x000e2a0008000800 */
[----:B-1----:R-:W-:Y:S01]  /*0090*/  LEA R3, R0, UR4, 0x3 ;  /* 0x0000000400037c11 */ /* 0x002fe2000f8e18ff */
[----:B---3--:R-:W-:-:S04]  /*00a0*/  IMAD.SHL.U32 R5, R2, 0x400, RZ ;  /* 0x0000040002057824 */ /* 0x008fc800078e00ff */
[----:B------:R1:W-:Y:S01]  /*00b0*/  STS.64 [R3], RZ ;  /* 0x000000ff03007388 */ /* 0x0003e20000000a00 */
[----:B------:R-:W-:-:S04]  /*00c0*/  LOP3.LUT R5, R5, R0, RZ, 0xfc, !PT ;  /* 0x0000000005057212 */ /* 0x000fc800078efcff */
[----:B0-----:R-:W-:-:S13]  /*00d0*/  ISETP.GE.U32.AND P0, PT, R5, UR5, PT ;  /* 0x0000000505007c0c */ /* 0x001fda000bf06070 */
[----:B-12---:R-:W-:Y:S05]  /*00e0*/  @P0 BRA `(.L_x_2) ;  /* 0x0000000000440947 */ /* 0x006fea0003800000 */
[----:B------:R-:W0:Y:S01]  /*00f0*/  LDC R14, c[0x0][0x370] ;  /* 0x0000dc00ff0e7b82 */ /* 0x000e220000000800 */
[----:B------:R-:W-:Y:S01]  /*0100*/  BSSY.RECONVERGENT B1, `(.L_x_3) ;  /* 0x000000e000017945 */ /* 0x000fe20003800200 */
[----:B------:R-:W-:Y:S01]  /*0110*/  IMAD.MOV.U32 R15, RZ, RZ, R5 ;  /* 0x000000ffff0f7224 */ /* 0x000fe200078e0005 */
[----:B------:R-:W-:-:S05]  /*0120*/  CS2R R4, SRZ ;  /* 0x0000000000047805 */ /* 0x000fca000001ff00 */
[----:B------:R-:W1:Y:S02]  /*0130*/  LDC.64 R12, c[0x0][0x380] ;  /* 0x0000e000ff0c7b82 */ /* 0x000e640000000a00 */
.L_x_4:
[C---:B------:R-:W-:Y:S02]  /*0140*/  VIADD R9, R15.reuse, 0x200 ;  /* 0x000002000f097836 */ /* 0x040fe40000000000 */
[----:B-1----:R-:W-:-:S04]  /*0150*/  IMAD.WIDE.U32 R6, R15, 0x8, R12 ;  /* 0x000000080f067825 */ /* 0x002fc800078e000c */
[----:B------:R-:W-:Y:S02]  /*0160*/  IMAD.WIDE.U32 R8, R9, 0x8, R12 ;  /* 0x0000000809087825 */ /* 0x000fe400078e000c */
[----:B------:R-:W2:Y:S04]  /*0170*/  LDG.E.64 R6, desc[UR6][R6.64] ;  /* 0x0000000606067981 */ /* 0x000ea8000c1e1b00 */
[----:B------:R-:W2:Y:S01]  /*0180*/  LDG.E.64 R8, desc[UR6][R8.64] ;  /* 0x0000000608087981 */ /* 0x000ea2000c1e1b00 */
[----:B0-----:R-:W-:-:S05]  /*0190*/  IMAD R15, R14, 0x400, R15 ;  /* 0x000004000e0f7824 */ /* 0x001fca00078e020f */
[----:B------:R-:W-:Y:S01]  /*01a0*/  ISETP.GE.U32.AND P0, PT, R15, UR5, PT ;  /* 0x000000050f007c0c */ /* 0x000fe2000bf06070 */
[----:B--2---:R-:W-:-:S08]  /*01b0*/  DADD R10, R6, R8 ;  /* 0x00000000060a7229 */ /* 0x004fd00000000008 */
[----:B------:R-:W-:-:S04]  /*01c0*/  DADD R4, R10, R4 ;  /* 0x000000000a047229 */ /* 0x000fc80000000004 */
[----:B------:R-:W-:Y:S07]  /*01d0*/  @!P0 BRA `(.L_x_4) ;  /* 0xfffffffc00d88947 */ /* 0x000fee000383ffff */
[----:B------:R-:W-:Y:S05]  /*01e0*/  BSYNC.RECONVERGENT B1 ;  /* 0x0000000000017941 */ /* 0x000fea0003800200 */
.L_x_3:
[----:B------:R0:W-:Y:S02]  /*01f0*/  STS.64 [R3], R4 ;  /* 0x0000000403007388 */ /* 0x0001e40000000a00 */
.L_x_2:
[----:B------:R-:W-:Y:S05]  /*0200*/  BSYNC.RECONVERGENT B0 ;  /* 0x0000000000007941 */ /* 0x000fea0003800200 */
.L_x_1:
[----:B------:R-:W-:Y:S01]  /*0210*/  BAR.SYNC.DEFER_BLOCKING 0x0 ;  /* 0x0000000000007b1d */ /* 0x000fe20000010000 */
[C---:B------:R-:W-:Y:S02]  /*0220*/  ISETP.GT.U32.AND P1, PT, R0.reuse, 0xff, PT ;  /* 0x000000ff0000780c */ /* 0x040fe40003f24070 */
[----:B------:R-:W-:-:S11]  /*0230*/  ISETP.GT.U32.AND P0, PT, R0, 0x7f, PT ;  /* 0x0000007f0000780c */ /* 0x000fd60003f04070 */
[----:B0-----:R-:W-:Y:S04]  /*0240*/  @!P1 LDS.64 R4, [R3+0x800] ;  /* 0x0008000003049984 */ /* 0x001fe80000000a00 */
[----:B------:R-:W0:Y:S02]  /*0250*/  @!P1 LDS.64 R6, [R3] ;  /* 0x0000000003069984 */ /* 0x000e240000000a00 */
[----:B0-----:R-:W-:-:S07]  /*0260*/  @!P1 DADD R4, R4, R6 ;  /* 0x0000000004049229 */ /* 0x001fce0000000006 */
[----:B------:R-:W-:Y:S01]  /*0270*/  @!P1 STS.64 [R3], R4 ;  /* 0x0000000403009388 */ /* 0x000fe20000000a00 */
[----:B------:R-:W-:Y:S01]  /*0280*/  BAR.SYNC.DEFER_BLOCKING 0x0 ;  /* 0x0000000000007b1d */ /* 0x000fe20000010000 */
[----:B------:R-:W-:-:S05]  /*0290*/  ISETP.GT.U32.AND P1, PT, R0, 0x3f, PT ;  /* 0x0000003f0000780c */ /* 0x000fca0003f24070 */
[----:B------:R-:W-:Y:S04]  /*02a0*/  @!P0 LDS.64 R6, [R3+0x400] ;  /* 0x0004000003068984 */ /* 0x000fe80000000a00 */
        /* <DEDUP_REMOVED lines=8> */
[----:B------:R0:W-:Y:S01]  /*0330*/  @!P1 STS.64 [R3], R8 ;  /* 0x0000000803009388 */ /* 0x0001e20000000a00 */
[----:B------:R-:W-:Y:S06]  /*0340*/  BAR.SYNC.DEFER_BLOCKING 0x0 ;  /* 0x0000000000007b1d */ /* 0x000fec0000010000 */
[----:B------:R-:W-:Y:S05]  /*0350*/  @P0 EXIT ;  /* 0x000000000000094d */ /* 0x000fea0003800000 */
[----:B------:R-:W-:Y:S01]  /*0360*/  LDS.64 R4, [R3+0x100] ;  /* 0x0001000003047984 */ /* 0x000fe20000000a00 */
[----:B------:R-:W-:-:S03]  /*0370*/  ISETP.NE.AND P0, PT, R0, RZ, PT ;  /* 0x000000ff0000720c */ /* 0x000fc60003f05270 */
[----:B------:R-:W1:Y:S02]  /*0380*/  LDS.64 R6, [R3] ;  /* 0x0000000003067984 */ /* 0x000e640000000a00 */
[----:B-1----:R-:W-:-:S07]  /*0390*/  DADD R4, R4, R6 ;  /* 0x0000000004047229 */ /* 0x002fce0000000006 */
[----:B------:R-:W-:Y:S04]  /*03a0*/  STS.64 [R3], R4 ;  /* 0x0000000403007388 */ /* 0x000fe80000000a00 */
[----:B------:R-:W-:Y:S04]  /*03b0*/  LDS.64 R6, [R3+0x80] ;  /* 0x0000800003067984 */ /* 0x000fe80000000a00 */
[----:B0-----:R-:W0:Y:S02]  /*03c0*/  LDS.64 R8, [R3] ;  /* 0x0000000003087984 */ /* 0x001e240000000a00 */
[----:B0-----:R-:W-:-:S07]  /*03d0*/  DADD R6, R6, R8 ;  /* 0x0000000006067229 */ /* 0x001fce0000000008 */
[----:B------:R-:W-:Y:S04]  /*03e0*/  STS.64 [R3], R6 ;  /* 0x0000000603007388 */ /* 0x000fe80000000a00 */
[----:B------:R-:W-:Y:S04]  /*03f0*/  LDS.64 R8, [R3+0x40] ;  /* 0x0000400003087984 */ /* 0x000fe80000000a00 */
[----:B------:R-:W0:Y:S02]  /*0400*/  LDS.64 R10, [R3] ;  /* 0x00000000030a7984 */ /* 0x000e240000000a00 */
        /* <DEDUP_REMOVED lines=13> */
[----:B------:R0:W-:Y:S01]  /*04e0*/  STS.64 [R3], R6 ;  /* 0x0000000603007388 */ /* 0x0001e20000000a00 */
[----:B------:R-:W-:Y:S05]  /*04f0*/  @P0 EXIT ;  /* 0x000000000000094d */ /* 0x000fea0003800000 */
[----:B------:R-:W1:Y:S01]  /*0500*/  LDS.64 R4, [UR4] ;  /* 0x00000004ff047984 */ /* 0x000e620008000a00 */
[----:B0-----:R-:W0:Y:S02]  /*0510*/  LDC.64 R6, c[0x0][0x388] ;  /* 0x0000e200ff067b82 */ /* 0x001e240000000a00 */
[----:B0-----:R-:W-:-:S05]  /*0520*/  IMAD.WIDE.U32 R2, R2, 0x8, R6 ;  /* 0x0000000802027825 */ /* 0x001fca00078e0006 */
[----:B-1----:R-:W-:Y:S01]  /*0530*/  STG.E.64 desc[UR6][R2.64], R4 ;  /* 0x0000000402007986 */ /* 0x002fe2000c101b06 */
[----:B------:R-:W-:Y:S05]  /*0540*/  EXIT ;  /* 0x000000000000794d */ /* 0x000fea0003800000 */
.L_x_5:
        /* <DEDUP_REMOVED lines=11> */
.L_x_54:


//--------------------- .text._Z16calcEccentricityPdS_S_S_i --------------------------
	.section	.text._Z16calcEccentricityPdS_S_S_i,"ax",@progbits
	.align	128
        .global         _Z16calcEccentricityPdS_S_S_i
        .type           _Z16calcEccentricityPdS_S_S_i,@function
        .size           _Z16calcEccentricityPdS_S_S_i,(.L_x_49 - _Z16calcEccentricityPdS_S_S_i)
        .other          _Z16calcEccentricityPdS_S_S_i,@"STO_CUDA_ENTRY STV_DEFAULT"
_Z16calcEccentricityPdS_S_S_i:
.text._Z16calcEccentricityPdS_S_S_i:
[----:B------:R-:W-:Y:S01]  /*0000*/  LDC R1, c[0x0][0x37c] ;  /* 0x0000df00ff017b82 */ /* 0x000fe20000000800 */
[----:B------:R-:W0:Y:S07]  /*0010*/  S2R R3, SR_TID.X ;  /* 0x0000000000037919 */ /* 0x000e2e0000002100 */
[----:B------:R-:W0:Y:S01]  /*0020*/  S2UR UR4, SR_CTAID.X ;  /* 0x00000000000479c3 */ /* 0x000e220000002500 */
[----:B------:R-:W1:Y:S07]  /*0030*/  LDCU UR5, c[0x0][0x3a0] ;  /* 0x00007400ff0577ac */ /* 0x000e6e0008000800 */
[----:B------:R-:W0:Y:S02]  /*0040*/  LDC R0, c[0x0][0x360] ;  /* 0x0000d800ff007b82 */ /* 0x000e240000000800 */
[----:B0-----:R-:W-:Y:S01]  /*0050*/  IMAD R0, R0, UR4, R3 ;  /* 0x0000000400007c24 */ /* 0x001fe2000f8e0203 */
[----:B-1----:R-:W-:-:S03]  /*0060*/  USHF.R.S32.HI UR4, URZ, 0x1f, UR5 ;  /* 0x0000001fff047899 */ /* 0x002fc60008011405 */
[----:B------:R-:W-:-:S05]  /*0070*/  VIADD R15, R0, 0x1 ;  /* 0x00000001000f7836 */ /* 0x000fca0000000000 */
[----:B------:R-:W-:-:S04]  /*0080*/  ISETP.GE.U32.AND P0, PT, R15, UR5, PT ;  /* 0x000000050f007c0c */ /* 0x000fc8000bf06070 */
[----:B------:R-:W-:-:S13]  /*0090*/  ISETP.GE.U32.AND.EX P0, PT, RZ, UR4, PT, P0 ;  /* 0x00000004ff007c0c */ /* 0x000fda000bf06100 */
[----:B------:R-:W-:Y:S05]  /*00a0*/  @P0 EXIT ;  /* 0x000000000000094d */ /* 0x000fea0003800000 */
[----:B------:R-:W0:Y:S01]  /*00b0*/  LDC.64 R10, c[0x0][0x380] ;  /* 0x0000e000ff0a7b82 */ /* 0x000e220000000a00 */
[----:B------:R-:W1:Y:S01]  /*00c0*/  LDCU.64 UR8, c[0x0][0x358] ;  /* 0x00006b00ff0877ac */ /* 0x000e620008000a00 */
[----:B------:R-:W-:Y:S01]  /*00d0*/  UMOV UR4, URZ ;  /* 0x000000ff00047c82 */ /* 0x000fe20008000000 */
[----:B------:R-:W2:Y:S05]  /*00e0*/  LDCU.64 UR6, c[0x0][0x390] ;  /* 0x00007200ff0677ac */ /* 0x000eaa0008000a00 */
[----:B------:R-:W1:Y:S08]  /*00f0*/  LDC.64 R12, c[0x0][0x380] ;  /* 0x0000e000ff0c7b82 */ /* 0x000e700000000a00 */
[----:B------:R-:W3:Y:S01]  /*0100*/  LDC.64 R2, c[0x0][0x390] ;  /* 0x0000e400ff027b82 */ /* 0x000ee20000000a00 */
[----:B0-----:R-:W-:-:S04]  /*0110*/  IMAD.WIDE.U32 R10, R15, 0x18, R10 ;  /* 0x000000180f0a7825 */ /* 0x001fc800078e000a */
[----:B------:R-:W-:Y:S01]  /*0120*/  IMAD.SHL.U32 R0, R15, 0x8, RZ ;  /* 0x000000080f007824 */ /* 0x000fe200078e00ff */
[----:B------:R-:W-:Y:S01]  /*0130*/  SHF.R.U32.HI R16, RZ, 0x1d, R15 ;  /* 0x0000001dff107819 */ /* 0x000fe2000001160f */
[----:B------:R-:W-:Y:S01]  /*0140*/  VIADD R11, R11, UR4 ;  /* 0x000000040b0b7c36 */ /* 0x000fe20008000000 */
[----:B------:R-:W0:Y:S01]  /*0150*/  LDC.64 R26, c[0x0][0x388] ;  /* 0x0000e200ff1a7b82 */ /* 0x000e220000000a00 */
[----:B-1----:R-:W4:Y:S04]  /*0160*/  LDG.E.64 R8, desc[UR8][R12.64] ;  /* 0x000000080c087981 */ /* 0x002f28000c1e1b00 */
[----:B------:R-:W5:Y:S04]  /*0170*/  LDG.E.64 R4, desc[UR8][R12.64+0x8] ;  /* 0x000008080c047981 */ /* 0x000f68000c1e1b00 */
[----:B------:R-:W4:Y:S04]  /*0180*/  LDG.E.64 R22, desc[UR8][R10.64] ;  /* 0x000000080a167981 */ /* 0x000f28000c1e1b00 */
[----:B------:R-:W5:Y:S04]  /*0190*/  LDG.E.64 R6, desc[UR8][R10.64+0x8] ;  /* 0x000008080a067981 */ /* 0x000f68000c1e1b00 */
[----:B------:R-:W5:Y:S04]  /*01a0*/  LDG.E.64 R20, desc[UR8][R12.64+0x10] ;  /* 0x000010080c147981 */ /* 0x000f68000c1e1b00 */
[----:B------:R-:W5:Y:S01]  /*01b0*/  LDG.E.64 R24, desc[UR8][R10.64+0x10] ;  /* 0x000010080a187981 */ /* 0x000f62000c1e1b00 */
[----:B--2---:R-:W-:-:S03]  /*01c0*/  IADD3 R18, P0, PT, R0, UR6, RZ ;  /* 0x0000000600127c10 */ /* 0x004fc6000ff1e0ff */
[----:B---3--:R-:W2:Y:S01]  /*01d0*/  LDG.E.64 R2, desc[UR8][R2.64] ;  /* 0x0000000802027981 */ /* 0x008ea2000c1e1b00 */
[----:B------:R-:W-:-:S06]  /*01e0*/  IADD3.X R19, PT, PT, R16, UR7, RZ, P0, !PT ;  /* 0x0000000710137c10 */ /* 0x000fcc00087fe4ff */
[----:B------:R-:W2:Y:S01]  /*01f0*/  LDG.E.64 R18, desc[UR8][R18.64] ;  /* 0x0000000812127981 */ /* 0x000ea2000c1e1b00 */
[----:B0-----:R-:W-:-:S04]  /*0200*/  IMAD.WIDE.U32 R26, R15, 0x18, R26 ;  /* 0x000000180f1a7825 */ /* 0x001fc800078e001a */
[----:B------:R-:W-:-:S05]  /*0210*/  VIADD R27, R27, UR4 ;  /* 0x000000041b1b7c36 */ /* 0x000fca0008000000 */
[----:B------:R-:W3:Y:S04]  /*0220*/  LDG.E.64 R14, desc[UR8][R26.64+0x8] ;  /* 0x000008081a0e7981 */ /* 0x000ee8000c1e1b00 */
[----:B------:R-:W3:Y:S04]  /*0230*/  LDG.E.64 R12, desc[UR8][R26.64+0x10] ;  /* 0x000010081a0c7981 */ /* 0x000ee8000c1e1b00 */
[----:B------:R0:W3:Y:S01]  /*0240*/  LDG.E.64 R10, desc[UR8][R26.64] ;  /* 0x000000081a0a7981 */ /* 0x0000e2000c1e1b00 */
[----:B------:R-:W-:Y:S02]  /*0250*/  IMAD.MOV.U32 R34, RZ, RZ, 0x0 ;  /* 0x00000000ff227424 */ /* 0x000fe400078e00ff */
[----:B------:R-:W-:Y:S01]  /*0260*/  IMAD.MOV.U32 R35, RZ, RZ, 0x3fd80000 ;  /* 0x3fd80000ff237424 */ /* 0x000fe200078e00ff */
[----:B------:R-:W-:Y:S01]  /*0270*/  BSSY.RECONVERGENT B0, `(.L_x_6) ;  /* 0x0000051000007945 */ /* 0x000fe20003800200 */
[----:B----4-:R-:W-:-:S02]  /*0280*/  DADD R8, R22, -R8 ;  /* 0x0000000016087229 */ /* 0x010fc40000000808 */
[----:B-----5:R-:W-:-:S08]  /*0290*/  DADD R6, R6, -R4 ;  /* 0x0000000006067229 */ /* 0x020fd00000000804 */
[----:B------:R-:W-:Y:S01]  /*02a0*/  DSETP.MAX.AND P0, P1, |R8|, |R6|, PT ;  /* 0x400000060800722a */ /* 0x000fe2000390f200 */
[----:B------:R-:W-:Y:S02]  /*02b0*/  IMAD.MOV.U32 R17, RZ, RZ, R9 ;  /* 0x000000ffff117224 */ /* 0x000fe400078e0009 */
[----:B------:R-:W-:Y:S01]  /*02c0*/  IMAD.MOV.U32 R22, RZ, RZ, R7 ;  /* 0x000000ffff167224 */ /* 0x000fe200078e0007 */
[----:B------:R-:W-:Y:S01]  /*02d0*/  DADD R4, R24, -R20 ;  /* 0x0000000018047229 */ /* 0x000fe20000000814 */
[----:B------:R-:W-:-:S03]  /*02e0*/  IMAD.MOV.U32 R20, RZ, RZ, R6 ;  /* 0x000000ffff147224 */ /* 0x000fc600078e0006 */
[----:B------:R-:W-:Y:S01]  /*02f0*/  FSEL R25, |R17|, |R22|, P0 ;  /* 0x4000001611197208 */ /* 0x000fe20000000200 */
[----:B------:R-:W-:-:S05]  /*0300*/  IMAD.MOV.U32 R17, RZ, RZ, R8 ;  /* 0x000000ffff117224 */ /* 0x000fca00078e0008 */
[----:B------:R-:W-:Y:S02]  /*0310*/  SEL R24, R17, R20, P0 ;  /* 0x0000001411187207 */ /* 0x000fe40000000000 */
[----:B------:R-:W-:Y:S01]  /*0320*/  @P1 LOP3.LUT R25, R22, 0x80000, RZ, 0xfc, !PT ;  /* 0x0008000016191812 */ /* 0x000fe200078efcff */
[----:B------:R-:W-:-:S04]  /*0330*/  DSETP.MIN.AND P0, P1, |R8|, |R6|, PT ;  /* 0x400000060800722a */ /* 0x000fc80003900200 */
[----:B0-----:R-:W-:Y:S01]  /*0340*/  IMAD.MOV.U32 R26, RZ, RZ, R25 ;  /* 0x000000ffff1a7224 */ /* 0x001fe200078e0019 */
[C-C-:B------:R-:W-:Y:S01]  /*0350*/  DSETP.MAX.AND P4, P5, |R4|.reuse, R24.reuse, PT ;  /* 0x000000180400722a */ /* 0x140fe20003d8f200 */
[----:B------:R-:W-:Y:S01]  /*0360*/  SEL R22, R17, R20, P0 ;  /* 0x0000001411167207 */ /* 0x000fe20000000000 */
[----:B------:R-:W-:Y:S01]  /*0370*/  IMAD.MOV.U32 R17, RZ, RZ, R5 ;  /* 0x000000ffff117224 */ /* 0x000fe200078e0005 */
[----:B------:R-:W-:Y:S01]  /*0380*/  DSETP.MIN.AND P2, P3, |R4|, R24, PT ;  /* 0x000000180400722a */ /* 0x000fe20003b40200 */
[----:B------:R-:W-:-:S03]  /*0390*/  IMAD.MOV.U32 R20, RZ, RZ, R24 ;  /* 0x000000ffff147224 */ /* 0x000fc600078e0018 */
[----:B------:R-:W-:Y:S01]  /*03a0*/  FSEL R21, |R17|, R26, P4 ;  /* 0x0000001a11157208 */ /* 0x000fe20002000200 */
[----:B------:R-:W-:-:S05]  /*03b0*/  IMAD.MOV.U32 R17, RZ, RZ, R4 ;  /* 0x000000ffff117224 */ /* 0x000fca00078e0004 */
[----:B------:R-:W-:Y:S01]  /*03c0*/  SEL R20, R17, R20, P4 ;  /* 0x0000001411147207 */ /* 0x000fe20002000000 */
[----:B------:R-:W-:Y:S01]  /*03d0*/  IMAD.MOV.U32 R17, RZ, RZ, R5 ;  /* 0x000000ffff117224 */ /* 0x000fe200078e0005 */
[----:B------:R-:W-:Y:S01]  /*03e0*/  @P5 LOP3.LUT R21, R26, 0x80000, RZ, 0xfc, !PT ;  /* 0x000800001a155812 */ /* 0x000fe200078efcff */
[----:B------:R-:W-:-:S03]  /*03f0*/  IMAD.MOV.U32 R26, RZ, RZ, R24 ;  /* 0x000000ffff1a7224 */ /* 0x000fc600078e0018 */
[----:B------:R-:W-:Y:S01]  /*0400*/  FSEL R27, |R17|, R25, P2 ;  /* 0x00000019111b7208 */ /* 0x000fe20001000200 */
[----:B------:R-:W-:Y:S01]  /*0410*/  IMAD.MOV.U32 R17, RZ, RZ, R4 ;  /* 0x000000ffff117224 */ /* 0x000fe200078e0004 */
[----:B------:R-:W-:Y:S02]  /*0420*/  LOP3.LUT R24, R21, 0xffc00000, RZ, 0xc0, !PT ;  /* 0xffc0000015187812 */ /* 0x000fe400078ec0ff */
[----:B------:R-:W-:Y:S02]  /*0430*/  @P3 LOP3.LUT R27, R25, 0x80000, RZ, 0xfc, !PT ;  /* 0x00080000191b3812 */ /* 0x000fe400078efcff */
[----:B------:R-:W-:Y:S01]  /*0440*/  LOP3.LUT R25, R24, 0x7fd00000, RZ, 0x3c, !PT ;  /* 0x7fd0000018197812 */ /* 0x000fe200078e3cff */
[----:B------:R-:W-:Y:S01]  /*0450*/  IMAD.MOV.U32 R24, RZ, RZ, RZ ;  /* 0x000000ffff187224 */ /* 0x000fe200078e00ff */
[----:B------:R-:W-:Y:S01]  /*0460*/  SEL R26, R17, R26, P2 ;  /* 0x0000001a111a7207 */ /* 0x000fe20001000000 */
[----:B------:R-:W-:Y:S02]  /*0470*/  IMAD.MOV.U32 R17, RZ, RZ, R9 ;  /* 0x000000ffff117224 */ /* 0x000fe400078e0009 */
[----:B------:R-:W-:-:S03]  /*0480*/  IMAD.MOV.U32 R28, RZ, RZ, R7 ;  /* 0x000000ffff1c7224 */ /* 0x000fc600078e0007 */
[----:B------:R-:W-:Y:S02]  /*0490*/  DMUL R26, R26, R24 ;  /* 0x000000181a1a7228 */ /* 0x000fe40000000000 */
[----:B------:R-:W-:Y:S02]  /*04a0*/  FSEL R23, |R17|, |R28|, P0 ;  /* 0x4000001c11177208 */ /* 0x000fe40000000200 */
[----:B------:R-:W-:-:S04]  /*04b0*/  @P1 LOP3.LUT R23, R28, 0x80000, RZ, 0xfc, !PT ;  /* 0x000800001c171812 */ /* 0x000fc800078efcff */
[----:B------:R-:W-:Y:S02]  /*04c0*/  DMUL R26, R26, R26 ;  /* 0x0000001a1a1a7228 */ /* 0x000fe40000000000 */
[----:B------:R-:W-:-:S08]  /*04d0*/  DMUL R22, R22, R24 ;  /* 0x0000001816167228 */ /* 0x000fd00000000000 */
[----:B------:R-:W-:Y:S02]  /*04e0*/  DFMA R26, R22, R22, R26 ;  /* 0x00000016161a722b */ /* 0x000fe4000000001a */
[----:B------:R-:W-:-:S08]  /*04f0*/  DMUL R22, R20, R24 ;  /* 0x0000001814167228 */ /* 0x000fd00000000000 */
[----:B------:R-:W-:Y:S02]  /*0500*/  DFMA R28, R22, R22, R26 ;  /* 0x00000016161c722b */ /* 0x000fe4000000001a */
[----:B--2---:R-:W-:-:S04]  /*0510*/  DADD R2, R2, R18 ;  /* 0x0000000002027229 */ /* 0x004fc80000000012 */
[----:B------:R-:W0:Y:S01]  /*0520*/  MUFU.RSQ64H R23, R29 ;  /* 0x0000001d00177308 */ /* 0x000e220000001c00 */
[----:B------:R-:W-:-:S07]  /*0530*/  IMAD.MOV.U32 R22, RZ, RZ, RZ ;  /* 0x000000ffff167224 */ /* 0x000fce00078e00ff */
[----:B------:R-:W1:Y:S01]  /*0540*/  MUFU.RCP64H R19, R3 ;  /* 0x0000000300137308 */ /* 0x000e620000001800 */
[----:B------:R-:W-:Y:S01]  /*0550*/  VIADD R18, R3, 0x300402 ;  /* 0x0030040203127836 */ /* 0x000fe20000000000 */
[----:B0-----:R-:W-:-:S05]  /*0560*/  DMUL R26, R22, R22 ;  /* 0x00000016161a7228 */ /* 0x001fca0000000000 */
[----:B-1----:R-:W-:-:S03]  /*0570*/  DFMA R32, -R2, R18, 1 ;  /* 0x3ff000000220742b */ /* 0x002fc60000000112 */
[----:B------:R-:W-:Y:S02]  /*0580*/  DFMA R30, R28, -R26, 1 ;  /* 0x3ff000001c1e742b */ /* 0x000fe4000000081a */
[----:B------:R-:W-:-:S03]  /*0590*/  DADD R28, |R8|, |R6| ;  /* 0x00000000081c7229 */ /* 0x000fc60000000606 */
[----:B------:R-:W-:-:S03]  /*05a0*/  DFMA R26, R32, R32, R32 ;  /* 0x00000020201a722b */ /* 0x000fc60000000020 */
[----:B------:R-:W-:Y:S02]  /*05b0*/  DFMA R32, R30, R34, 0.5 ;  /* 0x3fe000001e20742b */ /* 0x000fe40000000022 */
[----:B------:R-:W-:Y:S02]  /*05c0*/  DMUL R30, R22, R30 ;  /* 0x0000001e161e7228 */ /* 0x000fe40000000000 */
[----:B------:R-:W-:-:S06]  /*05d0*/  DADD R28, |R4|, R28 ;  /* 0x00000000041c7229 */ /* 0x000fcc000000021c */
[----:B------:R-:W-:Y:S02]  /*05e0*/  DFMA R30, R32, R30, R22 ;  /* 0x0000001e201e722b */ /* 0x000fe40000000016 */
[----:B------:R-:W-:Y:S02]  /*05f0*/  DFMA R22, R18, R26, R18 ;  /* 0x0000001a1216722b */ /* 0x000fe40000000012 */
[----:B------:R-:W-:-:S04]  /*0600*/  DADD R26, R28, +INF ;  /* 0x7ff000001c1a7429 */ /* 0x000fc80000000000 */
[----:B------:R-:W-:Y:S02]  /*0610*/  DMUL R24, R24, R30 ;  /* 0x0000001e18187228 */ /* 0x000fe40000000000 */
[----:B------:R-:W-:Y:S02]  /*0620*/  DSETP.GT.AND P0, PT, R28, RZ, PT ;  /* 0x000000ff1c00722a */ /* 0x000fe40003f04000 */
[----:B------:R-:W-:-:S06]  /*0630*/  DFMA R34, -R2, R22, 1 ;  /* 0x3ff000000222742b */ /* 0x000fcc0000000116 */
[----:B------:R-:W-:Y:S02]  /*0640*/  FSEL R19, R24, R26, P0 ;  /* 0x0000001a18137208 */ /* 0x000fe40000000000 */
[----:B------:R-:W-:Y:S02]  /*0650*/  FSEL R26, R25, R27, P0 ;  /* 0x0000001b191a7208 */ /* 0x000fe40000000000 */
[----:B------:R-:W-:Y:S01]  /*0660*/  FSETP.GEU.AND P0, PT, |R18|, 5.8789094863358348022e-39, PT ;  /* 0x004004021200780b */ /* 0x000fe20003f0e200 */
[----:B---3--:R-:W-:Y:S02]  /*0670*/  DMUL R30, R4, R14 ;  /* 0x0000000e041e7228 */ /* 0x008fe40000000000 */
[----:B------:R-:W-:Y:S02]  /*0680*/  DMUL R32, R8, R12 ;  /* 0x0000000c08207228 */ /* 0x000fe40000000000 */
[----:B------:R-:W-:Y:S02]  /*0690*/  DMUL R28, R6, R10 ;  /* 0x0000000a061c7228 */ /* 0x000fe40000000000 */
[----:B------:R-:W-:-:S02]  /*06a0*/  DSETP.NEU.AND P1, PT, R20, +INF , PT ;  /* 0x7ff000001400742a */ /* 0x000fc40003f2d000 */
[----:B------:R-:W-:Y:S02]  /*06b0*/  DFMA R20, R22, R34, R22 ;  /* 0x000000221614722b */ /* 0x000fe40000000016 */
[----:B------:R-:W-:Y:S02]  /*06c0*/  DFMA R22, R6, R12, -R30 ;  /* 0x0000000c0616722b */ /* 0x000fe4000000081e */
[----:B------:R-:W-:Y:S01]  /*06d0*/  DFMA R24, R4, R10, -R32 ;  /* 0x0000000a0418722b */ /* 0x000fe20000000820 */
[----:B------:R-:W-:Y:S01]  /*06e0*/  FSEL R18, R19, RZ, P1 ;  /* 0x000000ff13127208 */ /* 0x000fe20000800000 */
[----:B------:R-:W-:Y:S01]  /*06f0*/  DFMA R28, R8, R14, -R28 ;  /* 0x0000000e081c722b */ /* 0x000fe2000000081c */
[----:B------:R-:W-:Y:S01]  /*0700*/  FSEL R19, R26, RZ, P1 ;  /* 0x000000ff1a137208 */ /* 0x000fe20000800000 */
[----:B------:R-:W-:Y:S09]  /*0710*/  @P0 BRA `(.L_x_7) ;  /* 0x0000000000180947 */ /* 0x000ff20003800000 */
[----:B------:R-:W-:Y:S02]  /*0720*/  LOP3.LUT R30, R3, 0x7fffffff, RZ, 0xc0, !PT ;  /* 0x7fffffff031e7812 */ /* 0x000fe400078ec0ff */
[----:B------:R-:W-:-:S03]  /*0730*/  MOV R20, 0x760 ;  /* 0x0000076000147802 */ /* 0x000fc60000000f00 */
[----:B------:R-:W-:-:S07]  /*0740*/  VIADD R30, R30, 0xfff00000 ;  /* 0xfff000001e1e7836 */ /* 0x000fce0000000000 */
[----:B------:R-:W-:Y:S05]  /*0750*/  CALL.REL.NOINC `($__internal_0_$__cuda_sm20_dblrcp_rn_slowpath_v3) ;  /* 0x0000000400707944 */ /* 0x000fea0003c00000 */
[----:B------:R-:W-:Y:S02]  /*0760*/  IMAD.MOV.U32 R20, RZ, RZ, R26 ;  /* 0x000000ffff147224 */ /* 0x000fe400078e001a */
[----:B------:R-:W-:-:S07]  /*0770*/  IMAD.MOV.U32 R21, RZ, RZ, R27 ;  /* 0x000000ffff157224 */ /* 0x000fce00078e001b */
.L_x_7:
[----:B------:R-:W-:Y:S05]  /*0780*/  BSYNC.RECONVERGENT B0 ;  /* 0x0000000000007941 */ /* 0x000fea0003800200 */
.L_x_6:
[----:B------:R-:W-:Y:S01]  /*0790*/  DMUL R2, R12, R24 ;  /* 0x000000180c027228 */ /* 0x000fe20000000000 */
[----:B------:R-:W-:Y:S01]  /*07a0*/  UMOV UR4, 0xffffffff ;  /* 0xffffffff00047882 */ /* 0x000fe20000000000 */
[----:B------:R-:W-:Y:S01]  /*07b0*/  DMUL R26, R10, R28 ;  /* 0x0000001c0a1a7228 */ /* 0x000fe20000000000 */
[----:B------:R-:W-:Y:S01]  /*07c0*/  UMOV UR5, 0x7fefffff ;  /* 0x7fefffff00057882 */ /* 0x000fe20000000000 */
[-C--:B------:R-:W-:Y:S01]  /*07d0*/  DMUL R8, R8, R18.reuse ;  /* 0x0000001208087228 */ /* 0x080fe20000000000 */
[----:B------:R-:W-:Y:S01]  /*07e0*/  UMOV UR6, UR5 ;  /* 0x0000000500067c82 */ /* 0x000fe20008000000 */
[----:B------:R-:W-:Y:S02]  /*07f0*/  DMUL R6, R6, R18 ;  /* 0x0000001206067228 */ /* 0x000fe40000000000 */
[----:B------:R-:W-:Y:S02]  /*0800*/  DFMA R2, R14, R28, -R2 ;  /* 0x0000001c0e02722b */ /* 0x000fe40000000802 */
[----:B------:R-:W-:-:S02]  /*0810*/  DFMA R26, R12, R22, -R26 ;  /* 0x000000160c1a722b */ /* 0x000fc4000000081a */
[----:B------:R-:W-:Y:S02]  /*0820*/  DMUL R14, R14, R22 ;  /* 0x000000160e0e7228 */ /* 0x000fe40000000000 */
[----:B------:R-:W-:Y:S01]  /*0830*/  DMUL R4, R4, R18 ;  /* 0x0000001204047228 */ /* 0x000fe20000000000 */
[----:B------:R-:W-:Y:S01]  /*0840*/  IMAD.MOV.U32 R22, RZ, RZ, 0x0 ;  /* 0x00000000ff167424 */ /* 0x000fe200078e00ff */
[-C--:B------:R-:W-:Y:S01]  /*0850*/  DFMA R8, R2, R20.reuse, -R8 ;  /* 0x000000140208722b */ /* 0x080fe20000000808 */
[----:B------:R-:W-:Y:S01]  /*0860*/  IMAD.MOV.U32 R23, RZ, RZ, 0x3fd80000 ;  /* 0x3fd80000ff177424 */ /* 0x000fe200078e00ff */
[----:B------:R-:W-:Y:S02]  /*0870*/  DFMA R2, R26, R20, -R6 ;  /* 0x000000141a02722b */ /* 0x000fe40000000806 */
[----:B------:R-:W-:-:S06]  /*0880*/  DFMA R14, R10, R24, -R14 ;  /* 0x000000180a0e722b */ /* 0x000fcc000000080e */
[----:B------:R-:W-:Y:S02]  /*0890*/  DSETP.MAX.AND P0, P1, |R8|, |R2|, PT ;  /* 0x400000020800722a */ /* 0x000fe4000390f200 */
[----:B------:R-:W-:Y:S01]  /*08a0*/  DFMA R20, R14, R20, -R4 ;  /* 0x000000140e14722b */ /* 0x000fe20000000804 */
[----:B------:R-:W-:Y:S02]  /*08b0*/  IMAD.MOV.U32 R7, RZ, RZ, R3 ;  /* 0x000000ffff077224 */ /* 0x000fe400078e0003 */
[----:B------:R-:W-:Y:S02]  /*08c0*/  IMAD.MOV.U32 R4, RZ, RZ, R9 ;  /* 0x000000ffff047224 */ /* 0x000fe400078e0009 */
[----:B------:R-:W-:Y:S02]  /*08d0*/  IMAD.MOV.U32 R5, RZ, RZ, R2 ;  /* 0x000000ffff057224 */ /* 0x000fe400078e0002 */
[----:B------:R-:W-:Y:S01]  /*08e0*/  IMAD.MOV.U32 R18, RZ, RZ, R3 ;  /* 0x000000ffff127224 */ /* 0x000fe200078e0003 */
[----:B------:R-:W-:-:S02]  /*08f0*/  FSEL R11, |R4|, |R7|, P0 ;  /* 0x40000007040b7208 */ /* 0x000fc40000000200 */
[----:B------:R-:W-:Y:S02]  /*0900*/  MOV R4, R8 ;  /* 0x0000000800047202 */ /* 0x000fe40000000f00 */
[----:B------:R-:W-:Y:S02]  /*0910*/  @P1 LOP3.LUT R11, R7, 0x80000, RZ, 0xfc, !PT ;  /* 0x00080000070b1812 */ /* 0x000fe400078efcff */
[CC--:B------:R-:W-:Y:S01]  /*0920*/  SEL R6, R4.reuse, R5.reuse, P0 ;  /* 0x0000000504067207 */ /* 0x0c0fe20000000000 */
[C-C-:B------:R-:W-:Y:S02]  /*0930*/  DSETP.MIN.AND P0, P1, |R8|.reuse, |R2|.reuse, PT ;  /* 0x400000020800722a */ /* 0x140fe40003900200 */
[----:B------:R-:W-:Y:S01]  /*0940*/  IMAD.MOV.U32 R7, RZ, RZ, R11 ;  /* 0x000000ffff077224 */ /* 0x000fe200078e000b */
[----:B------:R-:W-:Y:S01]  /*0950*/  DADD R2, |R8|, |R2| ;  /* 0x0000000008027229 */ /* 0x000fe20000000602 */
[----:B------:R-:W-:Y:S02]  /*0960*/  IMAD.MOV.U32 R11, RZ, RZ, R21 ;  /* 0x000000ffff0b7224 */ /* 0x000fe400078e0015 */
[----:B------:R-:W-:Y:S01]  /*0970*/  SEL R10, R4, R5, P0 ;  /* 0x00000005040a7207 */ /* 0x000fe20000000000 */
[----:B------:R-:W-:Y:S01]  /*0980*/  IMAD.MOV.U32 R4, RZ, RZ, R20 ;  /* 0x000000ffff047224 */ /* 0x000fe200078e0014 */
[C-C-:B------:R-:W-:Y:S01]  /*0990*/  DSETP.MAX.AND P4, P5, |R20|.reuse, R6.reuse, PT ;  /* 0x000000061400722a */ /* 0x140fe20003d8f200 */
[----:B------:R-:W-:Y:S01]  /*09a0*/  IMAD.MOV.U32 R5, RZ, RZ, R6 ;  /* 0x000000ffff057224 */ /* 0x000fe200078e0006 */
[C---:B------:R-:W-:Y:S01]  /*09b0*/  DSETP.MIN.AND P2, P3, |R20|.reuse, R6, PT ;  /* 0x000000061400722a */ /* 0x040fe20003b40200 */
[--C-:B------:R-:W-:Y:S01]  /*09c0*/  IMAD.MOV.U32 R12, RZ, RZ, R7.reuse ;  /* 0x000000ffff0c7224 */ /* 0x100fe200078e0007 */
[----:B------:R-:W-:Y:S01]  /*09d0*/  DADD R2, |R20|, R2 ;  /* 0x0000000014027229 */ /* 0x000fe20000000202 */
[----:B------:R-:W-:Y:S01]  /*09e0*/  IMAD.MOV.U32 R14, RZ, RZ, R7 ;  /* 0x000000ffff0e7224 */ /* 0x000fe200078e0007 */
[----:B------:R-:W-:Y:S01]  /*09f0*/  SEL R4, R4, R5, P4 ;  /* 0x0000000504047207 */ /* 0x000fe20002000000 */
[----:B------:R-:W-:Y:S01]  /*0a00*/  IMAD.MOV.U32 R5, RZ, RZ, R21 ;  /* 0x000000ffff057224 */ /* 0x000fe200078e0015 */
[----:B------:R-:W-:Y:S01]  /*0a10*/  FSEL R11, |R11|, R12, P4 ;  /* 0x0000000c0b0b7208 */ /* 0x000fe20002000200 */
[----:B------:R-:W-:-:S03]  /*0a20*/  IMAD.MOV.U32 R7, RZ, RZ, R20 ;  /* 0x000000ffff077224 */ /* 0x000fc600078e0014 */
[----:B------:R-:W-:Y:S02]  /*0a30*/  FSEL R13, |R5|, R14, P2 ;  /* 0x0000000e050d7208 */ /* 0x000fe40001000200 */
[----:B------:R-:W-:Y:S01]  /*0a40*/  @P5 LOP3.LUT R11, R12, 0x80000, RZ, 0xfc, !PT ;  /* 0x000800000c0b5812 */ /* 0x000fe200078efcff */
[----:B------:R-:W-:Y:S01]  /*0a50*/  IMAD.MOV.U32 R12, RZ, RZ, R6 ;  /* 0x000000ffff0c7224 */ /* 0x000fe200078e0006 */
[----:B------:R-:W-:Y:S01]  /*0a60*/  @P3 LOP3.LUT R13, R14, 0x80000, RZ, 0xfc, !PT ;  /* 0x000800000e0d3812 */ /* 0x000fe200078efcff */
[----:B------:R-:W-:Y:S02]  /*0a70*/  IMAD.MOV.U32 R14, RZ, RZ, RZ ;  /* 0x000000ffff0e7224 */ /* 0x000fe400078e00ff */
[----:B------:R-:W-:Y:S01]  /*0a80*/  IMAD.MOV.U32 R5, RZ, RZ, R11 ;  /* 0x000000ffff057224 */ /* 0x000fe200078e000b */
[----:B------:R-:W-:Y:S01]  /*0a90*/  SEL R12, R7, R12, P2 ;  /* 0x0000000c070c7207 */ /* 0x000fe20001000000 */
[----:B------:R-:W-:-:S03]  /*0aa0*/  IMAD.MOV.U32 R7, RZ, RZ, R9 ;  /* 0x000000ffff077224 */ /* 0x000fc600078e0009 */
[----:B------:R-:W-:Y:S02]  /*0ab0*/  LOP3.LUT R6, R5, 0xffc00000, RZ, 0xc0, !PT ;  /* 0xffc0000005067812 */ /* 0x000fe400078ec0ff */
[----:B------:R-:W-:Y:S02]  /*0ac0*/  FSEL R11, |R7|, |R18|, P0 ;  /* 0x40000012070b7208 */ /* 0x000fe40000000200 */
[----:B------:R-:W-:Y:S02]  /*0ad0*/  LOP3.LUT R15, R6, 0x7fd00000, RZ, 0x3c, !PT ;  /* 0x7fd00000060f7812 */ /* 0x000fe400078e3cff */
[----:B------:R-:W-:-:S04]  /*0ae0*/  @P1 LOP3.LUT R11, R18, 0x80000, RZ, 0xfc, !PT ;  /* 0x00080000120b1812 */ /* 0x000fc800078efcff */
[-C--:B------:R-:W-:Y:S02]  /*0af0*/  DMUL R12, R12, R14.reuse ;  /* 0x0000000e0c0c7228 */ /* 0x080fe40000000000 */
[-C--:B------:R-:W-:Y:S02]  /*0b00*/  DMUL R10, R10, R14.reuse ;  /* 0x0000000e0a0a7228 */ /* 0x080fe40000000000 */
[----:B------:R-:W-:-:S04]  /*0b10*/  DMUL R14, R4, R14 ;  /* 0x0000000e040e7228 */ /* 0x000fc80000000000 */
[----:B------:R-:W-:-:S08]  /*0b20*/  DMUL R12, R12, R12 ;  /* 0x0000000c0c0c7228 */ /* 0x000fd00000000000 */
[----:B------:R-:W-:-:S08]  /*0b30*/  DFMA R10, R10, R10, R12 ;  /* 0x0000000a0a0a722b */ /* 0x000fd0000000000c */
[----:B------:R-:W-:Y:S01]  /*0b40*/  DFMA R10, R14, R14, R10 ;  /* 0x0000000e0e0a722b */ /* 0x000fe2000000000a */
[----:B------:R-:W-:-:S07]  /*0b50*/  MOV R14, UR6 ;  /* 0x00000006000e7c02 */ /* 0x000fce0008000f00 */
[----:B------:R-:W-:Y:S02]  /*0b60*/  DSETP.MIN.AND P0, P1, R10, UR4, PT ;  /* 0x000000040a007e2a */ /* 0x000fe4000b900000 */
[----:B------:R-:W-:-:S05]  /*0b70*/  IMAD.MOV.U32 R7, RZ, RZ, R11 ;  /* 0x000000ffff077224 */ /* 0x000fca00078e000b */
[----:B------:R-:W-:Y:S01]  /*0b80*/  FSEL R13, R7, UR6, P0 ;  /* 0x00000006070d7c08 */ /* 0x000fe20008000000 */
[----:B------:R-:W-:-:S05]  /*0b90*/  IMAD.MOV.U32 R7, RZ, RZ, R10 ;  /* 0x000000ffff077224 */ /* 0x000fca00078e000a */
[----:B------:R-:W-:Y:S01]  /*0ba0*/  SEL R12, R7, UR4, P0 ;  /* 0x00000004070c7c07 */ /* 0x000fe20008000000 */
[----:B------:R-:W0:Y:S01]  /*0bb0*/  LDCU.64 UR4, c[0x0][0x398] ;  /* 0x00007300ff0477ac */ /* 0x000e220008000a00 */
[----:B------:R-:W-:Y:S01]  /*0bc0*/  @P1 LOP3.LUT R13, R14, 0x80000, RZ, 0xfc, !PT ;  /* 0x000800000e0d1812 */ /* 0x000fe200078efcff */
[----:B------:R-:W-:Y:S01]  /*0bd0*/  IMAD.MOV.U32 R14, RZ, RZ, RZ ;  /* 0x000000ffff0e7224 */ /* 0x000fe200078e00ff */
[----:B------:R-:W-:Y:S01]  /*0be0*/  LOP3.LUT R7, R6, 0x100000, RZ, 0xfc, !PT ;  /* 0x0010000006077812 */ /* 0x000fe200078efcff */
[----:B------:R-:W-:Y:S01]  /*0bf0*/  IMAD.MOV.U32 R6, RZ, RZ, RZ ;  /* 0x000000ffff067224 */ /* 0x000fe200078e00ff */
[----:B------:R-:W1:Y:S01]  /*0c00*/  MUFU.RSQ64H R15, R13 ;  /* 0x0000000d000f7308 */ /* 0x000e620000001c00 */
[----:B------:R-:W-:Y:S01]  /*0c10*/  DSETP.GT.AND P0, PT, R2, R4, PT ;  /* 0x000000040200722a */ /* 0x000fe20003f04000 */
[----:B------:R-:W-:Y:S01]  /*0c20*/  ISETP.GE.U32.AND P1, PT, R5, 0x7ff00000, PT ;  /* 0x7ff000000500780c */ /* 0x000fe20003f26070 */
[----:B-1----:R-:W-:-:S08]  /*0c30*/  DMUL R18, R14, R14 ;  /* 0x0000000e0e127228 */ /* 0x002fd00000000000 */
[----:B------:R-:W-:-:S08]  /*0c40*/  DFMA R18, R12, -R18, 1 ;  /* 0x3ff000000c12742b */ /* 0x000fd00000000812 */
[----:B------:R-:W-:Y:S02]  /*0c50*/  DFMA R22, R18, R22, 0.5 ;  /* 0x3fe000001216742b */ /* 0x000fe40000000016 */
[----:B------:R-:W-:-:S08]  /*0c60*/  DMUL R18, R14, R18 ;  /* 0x000000120e127228 */ /* 0x000fd00000000000 */
[----:B------:R-:W-:-:S08]  /*0c70*/  DFMA R18, R22, R18, R14 ;  /* 0x000000121612722b */ /* 0x000fd0000000000e */
[----:B------:R-:W-:-:S08]  /*0c80*/  DMUL R18, R10, R18 ;  /* 0x000000120a127228 */ /* 0x000fd00000000000 */
[----:B------:R-:W-:Y:S01]  /*0c90*/  DMUL R18, R18, R6 ;  /* 0x0000000612127228 */ /* 0x000fe20000000000 */
[----:B0-----:R-:W-:-:S04]  /*0ca0*/  IADD3 R6, P2, PT, R0, UR4, RZ ;  /* 0x0000000400067c10 */ /* 0x001fc8000ff5e0ff */
[----:B------:R-:W-:-:S05]  /*0cb0*/  IADD3.X R7, PT, PT, R16, UR5, RZ, P2, !PT ;  /* 0x0000000510077c10 */ /* 0x000fca00097fe4ff */
[----:B------:R-:W-:Y:S02]  /*0cc0*/  FSEL R9, R18, R2, P0 ;  /* 0x0000000212097208 */ /* 0x000fe40000000000 */
[----:B------:R-:W-:Y:S02]  /*0cd0*/  FSEL R3, R19, R3, P0 ;  /* 0x0000000313037208 */ /* 0x000fe40000000000 */
[----:B------:R-:W-:Y:S02]  /*0ce0*/  FSEL R2, R9, R4, !P1 ;  /* 0x0000000409027208 */ /* 0x000fe40004800000 */
[----:B------:R-:W-:-:S05]  /*0cf0*/  FSEL R3, R3, R5, !P1 ;  /* 0x0000000503037208 */ /* 0x000fca0004800000 */
[----:B------:R-:W-:Y:S01]  /*0d00*/  STG.E.64 desc[UR8][R6.64], R2 ;  /* 0x0000000206007986 */ /* 0x000fe2000c101b08 */
[----:B------:R-:W-:Y:S05]  /*0d10*/  EXIT ;  /* 0x000000000000794d */ /* 0x000fea0003800000 */
        .weak           $__internal_0_$__cuda_sm20_dblrcp_rn_slowpath_v3
        .type           $__internal_0_$__cuda_sm20_dblrcp_rn_slowpath_v3,@function
        .size           $__internal_0_$__cuda_sm20_dblrcp_rn_slowpath_v3,(.L_x_49 - $__internal_0_$__cuda_sm20_dblrcp_rn_slowpath_v3)
$__internal_0_$__cuda_sm20_dblrcp_rn_slowpath_v3:
[----:B------:R-:W-:Y:S01]  /*0d20*/  DSETP.GTU.AND P0, PT, |R2|, +INF , PT ;  /* 0x7ff000000200742a */ /* 0x000fe20003f0c200 */
[----:B------:R-:W-:-:S13]  /*0d30*/  BSSY.RECONVERGENT B1, `(.L_x_8) ;  /* 0x0000022000017945 */ /* 0x000fda0003800200 */
[----:B------:R-:W-:Y:S05]  /*0d40*/  @P0 BRA `(.L_x_9) ;  /* 0x0000000000780947 */ /* 0x000fea0003800000 */
[----:B------:R-:W-:-:S05]  /*0d50*/  LOP3.LUT R17, R3, 0x7fffffff, RZ, 0xc0, !PT ;  /* 0x7fffffff03117812 */ /* 0x000fca00078ec0ff */
[----:B------:R-:W-:-:S05]  /*0d60*/  VIADD R21, R17, 0xffffffff ;  /* 0xffffffff11157836 */ /* 0x000fca0000000000 */
[----:B------:R-:W-:-:S13]  /*0d70*/  ISETP.GE.U32.AND P0, PT, R21, 0x7fefffff, PT ;  /* 0x7fefffff1500780c */ /* 0x000fda0003f06070 */
[----:B------:R-:W-:Y:S01]  /*0d80*/  @P0 LOP3.LUT R27, R3, 0x7ff00000, RZ, 0x3c, !PT ;  /* 0x7ff00000031b0812 */ /* 0x000fe200078e3cff */
[----:B------:R-:W-:Y:S01]  /*0d90*/  @P0 IMAD.MOV.U32 R26, RZ, RZ, RZ ;  /* 0x000000ffff1a0224 */ /* 0x000fe200078e00ff */
[----:B------:R-:W-:Y:S06]  /*0da0*/  @P0 BRA `(.L_x_10) ;  /* 0x0000000000680947 */ /* 0x000fec0003800000 */
[----:B------:R-:W-:-:S13]  /*0db0*/  ISETP.GE.U32.AND P0, PT, R17, 0x1000001, PT ;  /* 0x010000011100780c */ /* 0x000fda0003f06070 */
[----:B------:R-:W-:Y:S05]  /*0dc0*/  @!P0 BRA `(.L_x_11) ;  /* 0x0000000000348947 */ /* 0x000fea0003800000 */
[----:B------:R-:W-:Y:S02]  /*0dd0*/  VIADD R27, R3, 0xc0200000 ;  /* 0xc0200000031b7836 */ /* 0x000fe40000000000 */
[----:B------:R-:W-:Y:S02]  /*0de0*/  IMAD.MOV.U32 R26, RZ, RZ, R2 ;  /* 0x000000ffff1a7224 */ /* 0x000fe400078e0002 */
[----:B------:R-:W0:Y:S04]  /*0df0*/  MUFU.RCP64H R31, R27 ;  /* 0x0000001b001f7308 */ /* 0x000e280000001800 */
[----:B0-----:R-:W-:-:S08]  /*0e00*/  DFMA R32, -R26, R30, 1 ;  /* 0x3ff000001a20742b */ /* 0x001fd0000000011e */
[----:B------:R-:W-:-:S08]  /*0e10*/  DFMA R32, R32, R32, R32 ;  /* 0x000000202020722b */ /* 0x000fd00000000020 */
[----:B------:R-:W-:-:S08]  /*0e20*/  DFMA R32, R30, R32, R30 ;  /* 0x000000201e20722b */ /* 0x000fd0000000001e */
[----:B------:R-:W-:-:S08]  /*0e30*/  DFMA R30, -R26, R32, 1 ;  /* 0x3ff000001a1e742b */ /* 0x000fd00000000120 */
[----:B------:R-:W-:-:S08]  /*0e40*/  DFMA R30, R32, R30, R32 ;  /* 0x0000001e201e722b */ /* 0x000fd00000000020 */
[----:B------:R-:W-:-:S08]  /*0e50*/  DMUL R30, R30, 2.2250738585072013831e-308 ;  /* 0x001000001e1e7828 */ /* 0x000fd00000000000 */
[----:B------:R-:W-:-:S08]  /*0e60*/  DFMA R2, -R2, R30, 1 ;  /* 0x3ff000000202742b */ /* 0x000fd0000000011e */
[----:B------:R-:W-:-:S08]  /*0e70*/  DFMA R2, R2, R2, R2 ;  /* 0x000000020202722b */ /* 0x000fd00000000002 */
[----:B------:R-:W-:Y:S01]  /*0e80*/  DFMA R26, R30, R2, R30 ;  /* 0x000000021e1a722b */ /* 0x000fe2000000001e */
[----:B------:R-:W-:Y:S10]  /*0e90*/  BRA `(.L_x_10) ;  /* 0x00000000002c7947 */ /* 0x000ff40003800000 */
.L_x_11:
[----:B------:R-:W-:-:S06]  /*0ea0*/  DMUL R2, R2, 8.11296384146066816958e+31 ;  /* 0x4690000002027828 */ /* 0x000fcc0000000000 */
[----:B------:R-:W0:Y:S02]  /*0eb0*/  MUFU.RCP64H R31, R3 ;  /* 0x00000003001f7308 */ /* 0x000e240000001800 */
[----:B0-----:R-:W-:-:S08]  /*0ec0*/  DFMA R26, -R2, R30, 1 ;  /* 0x3ff00000021a742b */ /* 0x001fd0000000011e */
[----:B------:R-:W-:-:S08]  /*0ed0*/  DFMA R26, R26, R26, R26 ;  /* 0x0000001a1a1a722b */ /* 0x000fd0000000001a */
[----:B------:R-:W-:-:S08]  /*0ee0*/  DFMA R26, R30, R26, R30 ;  /* 0x0000001a1e1a722b */ /* 0x000fd0000000001e */
[----:B------:R-:W-:-:S08]  /*0ef0*/  DFMA R30, -R2, R26, 1 ;  /* 0x3ff00000021e742b */ /* 0x000fd0000000011a */
[----:B------:R-:W-:-:S08]  /*0f00*/  DFMA R26, R26, R30, R26 ;  /* 0x0000001e1a1a722b */ /* 0x000fd0000000001a */
[----:B------:R-:W-:Y:S01]  /*0f10*/  DMUL R26, R26, 8.11296384146066816958e+31 ;  /* 0x469000001a1a7828 */ /* 0x000fe20000000000 */
[----:B------:R-:W-:Y:S10]  /*0f20*/  BRA `(.L_x_10) ;  /* 0x0000000000087947 */ /* 0x000ff40003800000 */
.L_x_9:
[----:B------:R-:W-:Y:S01]  /*0f30*/  LOP3.LUT R27, R3, 0x80000, RZ, 0xfc, !PT ;  /* 0x00080000031b7812 */ /* 0x000fe200078efcff */
[----:B------:R-:W-:-:S07]  /*0f40*/  IMAD.MOV.U32 R26, RZ, RZ, R2 ;  /* 0x000000ffff1a7224 */ /* 0x000fce00078e0002 */
.L_x_10:
[----:B------:R-:W-:Y:S05]  /*0f50*/  BSYNC.RECONVERGENT B1 ;  /* 0x0000000000017941 */ /* 0x000fea0003800200 */
.L_x_8:
[----:B------:R-:W-:-:S04]  /*0f60*/  IMAD.MOV.U32 R21, RZ, RZ, 0x0 ;  /* 0x00000000ff157424 */ /* 0x000fc800078e00ff */
[----:B------:R-:W-:Y:S05]  /*0f70*/  RET.REL.NODEC R20 `(_Z16calcEccentricityPdS_S_S_i) ;  /* 0xfffffff014207950 */ /* 0x000fea0003c3ffff */
.L_x_12:
        /* <DEDUP_REMOVED lines=16> */
.L_x_49:


//--------------------- .text._Z15missedCollisionPdS_S_S_id --------------------------
	.section	.text._Z15missedCollisionPdS_S_S_id,"ax",@progbits
	.align	128
        .global         _Z15missedCollisionPdS_S_S_id
        .type           _Z15missedCollisionPdS_S_S_id,@function
        .size           _Z15missedCollisionPdS_S_S_id,(.L_x_56 - _Z15missedCollisionPdS_S_S_id)
        .other          _Z15missedCollisionPdS_S_S_id,@"STO_CUDA_ENTRY STV_DEFAULT"
_Z15missedCollisionPdS_S_S_id:
.text._Z15missedCollisionPdS_S_S_id:
        /* <DEDUP_REMOVED lines=13> */
[----:B------:R-:W-:-:S06]  /*00d0*/  UMOV UR4, URZ ;  /* 0x000000ff00047c82 */ /* 0x000fcc0008000000 */
[----:B------:R-:W2:Y:S08]  /*00e0*/  LDC.64 R2, c[0x0][0x380] ;  /* 0x0000e000ff027b82 */ /* 0x000eb00000000a00 */
[----:B------:R-:W3:Y:S01]  /*00f0*/  LDC.64 R20, c[0x0][0x388] ;  /* 0x0000e200ff147b82 */ /* 0x000ee20000000a00 */
[----:B0-----:R-:W-:-:S07]  /*0100*/  IMAD.WIDE.U32 R24, R0, 0x18, R24 ;  /* 0x0000001800187825 */ /* 0x001fce00078e0018 */
[----:B------:R-:W0:Y:S01]  /*0110*/  LDC.64 R28, c[0x0][0x380] ;  /* 0x0000e000ff1c7b82 */ /* 0x000e220000000a00 */
[----:B------:R-:W-:Y:S02]  /*0120*/  VIADD R25, R25, UR4 ;  /* 0x0000000419197c36 */ /* 0x000fe40008000000 */
[----:B--2---:R-:W-:-:S03]  /*0130*/  IMAD.WIDE.U32 R2, R0, 0x18, R2 ;  /* 0x0000001800027825 */ /* 0x004fc600078e0002 */
[----:B-1----:R-:W2:Y:S01]  /*0140*/  LDG.E.64 R10, desc[UR8][R24.64+0x8] ;  /* 0x00000808180a7981 */ /* 0x002ea2000c1e1b00 */
[----:B------:R-:W-:-:S03]  /*0150*/  VIADD R3, R3, UR4 ;  /* 0x0000000403037c36 */ /* 0x000fc60008000000 */
[----:B------:R-:W4:Y:S01]  /*0160*/  LDG.E.64 R14, desc[UR8][R24.64] ;  /* 0x00000008180e7981 */ /* 0x000f22000c1e1b00 */
[----:B------:R-:W1:Y:S03]  /*0170*/  LDCU.64 UR4, c[0x0][0x3a8] ;  /* 0x00007500ff0477ac */ /* 0x000e660008000a00 */
[----:B---3--:R-:W2:Y:S04]  /*0180*/  LDG.E.64 R4, desc[UR8][R20.64+0x20] ;  /* 0x0000200814047981 */ /* 0x008ea8000c1e1b00 */
[----:B------:R-:W4:Y:S04]  /*0190*/  LDG.E.64 R12, desc[UR8][R20.64+0x18] ;  /* 0x00001808140c7981 */ /* 0x000f28000c1e1b00 */
[----:B------:R1:W3:Y:S04]  /*01a0*/  LDG.E.64 R22, desc[UR8][R24.64+0x10] ;  /* 0x0000100818167981 */ /* 0x0002e8000c1e1b00 */
[----:B------:R-:W1:Y:S04]  /*01b0*/  LDG.E.64 R26, desc[UR8][R2.64+0x8] ;  /* 0x00000808021a7981 */ /* 0x000e68000c1e1b00 */
[----:B------:R-:W3:Y:S04]  /*01c0*/  LDG.E.64 R20, desc[UR8][R20.64+0x28] ;  /* 0x0000280814147981 */ /* 0x000ee8000c1e1b00 */
[----:B------:R-:W5:Y:S04]  /*01d0*/  LDG.E.64 R6, desc[UR8][R2.64] ;  /* 0x0000000802067981 */ /* 0x000f68000c1e1b00 */
[----:B0-----:R-:W5:Y:S04]  /*01e0*/  LDG.E.64 R8, desc[UR8][R28.64+0x28] ;  /* 0x000028081c087981 */ /* 0x001f68000c1e1b00 */
[----:B------:R-:W5:Y:S04]  /*01f0*/  LDG.E.64 R16, desc[UR8][R28.64+0x20] ;  /* 0x000020081c107981 */ /* 0x000f68000c1e1b00 */
[----:B------:R-:W5:Y:S04]  /*0200*/  LDG.E.64 R2, desc[UR8][R2.64+0x10] ;  /* 0x0000100802027981 */ /* 0x000f68000c1e1b00 */
[----:B------:R-:W5:Y:S01]  /*0210*/  LDG.E.64 R18, desc[UR8][R28.64+0x18] ;  /* 0x000018081c127981 */ /* 0x000f62000c1e1b00 */
[----:B--2---:R-:W-:-:S02]  /*0220*/  DADD R4, R10, -R4 ;  /* 0x000000000a047229 */ /* 0x004fc40000000804 */
[----:B----4-:R-:W-:-:S06]  /*0230*/  DADD R12, R14, -R12 ;  /* 0x000000000e0c7229 */ /* 0x010fcc000000080c */
[----:B-1----:R-:W-:Y:S02]  /*0240*/  DFMA R24, R4, UR4, R26 ;  /* 0x0000000404187c2b */ /* 0x002fe4000800001a */
[----:B---3--:R-:W-:Y:S02]  /*0250*/  DADD R22, R22, -R20 ;  /* 0x0000000016167229 */ /* 0x008fe40000000814 */
[----:B-----5:R-:W-:-:S04]  /*0260*/  DFMA R20, R12, UR4, R6 ;  /* 0x000000040c147c2b */ /* 0x020fc80008000006 */
[----:B------:R-:W-:Y:S02]  /*0270*/  DADD R12, -R24, R16 ;  /* 0x00000000180c7229 */ /* 0x000fe40000000110 */
[----:B------:R-:W-:Y:S02]  /*0280*/  DFMA R4, R22, UR4, R2 ;  /* 0x0000000416047c2b */ /* 0x000fe40008000002 */
[----:B------:R-:W-:Y:S02]  /*0290*/  DADD R10, -R2, R8 ;  /* 0x00000000020a7229 */ /* 0x000fe40000000108 */
[C---:B------:R-:W-:Y:S02]  /*02a0*/  DADD R14, -R6.reuse, R18 ;  /* 0x00000000060e7229 */ /* 0x040fe40000000112 */
[----:B------:R-:W-:Y:S02]  /*02b0*/  DADD R6, -R6, R20 ;  /* 0x0000000006067229 */ /* 0x000fe40000000114 */
[----:B------:R-:W-:-:S02]  /*02c0*/  DADD R18, -R20, R18 ;  /* 0x0000000014127229 */ /* 0x000fc40000000112 */
[----:B------:R-:W-:Y:S02]  /*02d0*/  DADD R20, -R4, R8 ;  /* 0x0000000004147229 */ /* 0x000fe40000000108 */
[----:B------:R-:W-:Y:S02]  /*02e0*/  DADD R16, -R26, R16 ;  /* 0x000000001a107229 */ /* 0x000fe40000000110 */
[----:B------:R-:W-:-:S08]  /*02f0*/  DMUL R8, R10, R12 ;  /* 0x0000000c0a087228 */ /* 0x000fd00000000000 */
[-C--:B------:R-:W-:Y:S02]  /*0300*/  DFMA R8, R16, R20.reuse, -R8 ;  /* 0x000000141008722b */ /* 0x080fe40000000808 */
[----:B------:R-:W-:Y:S02]  /*0310*/  DMUL R20, R14, R20 ;  /* 0x000000140e147228 */ /* 0x000fe40000000000 */
[----:B------:R-:W-:-:S06]  /*0320*/  DMUL R16, R16, R18 ;  /* 0x0000001210107228 */ /* 0x000fcc0000000000 */
[----:B------:R-:W-:Y:S02]  /*0330*/  DFMA R10, R10, R18, -R20 ;  /* 0x000000120a0a722b */ /* 0x000fe40000000814 */
[----:B------:R-:W-:Y:S01]  /*0340*/  DFMA R12, R14, R12, -R16 ;  /* 0x0000000c0e0c722b */ /* 0x000fe20000000810 */
[----:B------:R-:W-:-:S05]  /*0350*/  IMAD.MOV.U32 R14, RZ, RZ, R9 ;  /* 0x000000ffff0e7224 */ /* 0x000fca00078e0009 */
[C-C-:B------:R-:W-:Y:S02]  /*0360*/  DSETP.MAX.AND P2, P3, |R8|.reuse, |R10|.reuse, PT ;  /* 0x4000000a0800722a */ /* 0x140fe40003b4f200 */
[----:B------:R-:W-:Y:S01]  /*0370*/  IMAD.MOV.U32 R17, RZ, RZ, R11 ;  /* 0x000000ffff117224 */ /* 0x000fe200078e000b */
[----:B------:R-:W-:Y:S01]  /*0380*/  DSETP.MIN.AND P0, P1, |R8|, |R10|, PT ;  /* 0x4000000a0800722a */ /* 0x000fe20003900200 */
[----:B------:R-:W-:-:S03]  /*0390*/  IMAD.MOV.U32 R15, RZ, RZ, R10 ;  /* 0x000000ffff0f7224 */ /* 0x000fc600078e000a */
[----:B------:R-:W-:Y:S01]  /*03a0*/  FSEL R19, |R14|, |R17|, P2 ;  /* 0x400000110e137208 */ /* 0x000fe20001000200 */
[----:B------:R-:W-:-:S05]  /*03b0*/  IMAD.MOV.U32 R14, RZ, RZ, R8 ;  /* 0x000000ffff0e7224 */ /* 0x000fca00078e0008 */
[----:B------:R-:W-:Y:S01]  /*03c0*/  SEL R18, R14, R15, P2 ;  /* 0x0000000f0e127207 */ /* 0x000fe20001000000 */
[----:B------:R-:W-:Y:S01]  /*03d0*/  IMAD.MOV.U32 R14, RZ, RZ, R9 ;  /* 0x000000ffff0e7224 */ /* 0x000fe200078e0009 */
[----:B------:R-:W-:Y:S01]  /*03e0*/  @P3 LOP3.LUT R19, R17, 0x80000, RZ, 0xfc, !PT ;  /* 0x0008000011133812 */ /* 0x000fe200078efcff */
[----:B------:R-:W-:-:S05]  /*03f0*/  IMAD.MOV.U32 R15, RZ, RZ, R11 ;  /* 0x000000ffff0f7224 */ /* 0x000fca00078e000b */
[----:B------:R-:W-:Y:S01]  /*0400*/  FSEL R17, |R14|, |R15|, P0 ;  /* 0x4000000f0e117208 */ /* 0x000fe20000000200 */
[C-C-:B------:R-:W-:Y:S01]  /*0410*/  DSETP.MIN.AND P2, P3, |R12|.reuse, R18.reuse, PT ;  /* 0x000000120c00722a */ /* 0x140fe20003b40200 */
[----:B------:R-:W-:Y:S01]  /*0420*/  @P1 LOP3.LUT R17, R15, 0x80000, RZ, 0xfc, !PT ;  /* 0x000800000f111812 */ /* 0x000fe200078efcff */
[----:B------:R-:W-:Y:S01]  /*0430*/  DSETP.MAX.AND P1, P4, |R12|, R18, PT ;  /* 0x000000120c00722a */ /* 0x000fe20003c2f200 */
[----:B------:R-:W-:Y:S01]  /*0440*/  IMAD.MOV.U32 R22, RZ, RZ, R19 ;  /* 0x000000ffff167224 */ /* 0x000fe200078e0013 */
[----:B------:R-:W-:Y:S01]  /*0450*/  MOV R15, R19 ;  /* 0x00000013000f7202 */ /* 0x000fe20000000f00 */
[----:B------:R-:W-:Y:S02]  /*0460*/  IMAD.MOV.U32 R19, RZ, RZ, R13 ;  /* 0x000000ffff137224 */ /* 0x000fe400078e000d */
[--C-:B------:R-:W-:Y:S02]  /*0470*/  IMAD.MOV.U32 R20, RZ, RZ, R18.reuse ;  /* 0x000000ffff147224 */ /* 0x100fe400078e0012 */
[----:B------:R-:W-:Y:S01]  /*0480*/  IMAD.MOV.U32 R14, RZ, RZ, R18 ;  /* 0x000000ffff0e7224 */ /* 0x000fe200078e0012 */
[----:B------:R-:W-:Y:S01]  /*0490*/  FSEL R21, |R19|, R22, P2 ;  /* 0x0000001613157208 */ /* 0x000fe20001000200 */
[----:B------:R-:W-:-:S02]  /*04a0*/  IMAD.MOV.U32 R16, RZ, RZ, R8 ;  /* 0x000000ffff107224 */ /* 0x000fc400078e0008 */
[----:B------:R-:W-:Y:S02]  /*04b0*/  IMAD.MOV.U32 R19, RZ, RZ, R10 ;  /* 0x000000ffff137224 */ /* 0x000fe400078e000a */
[----:B------:R-:W-:-:S03]  /*04c0*/  IMAD.MOV.U32 R18, RZ, RZ, R13 ;  /* 0x000000ffff127224 */ /* 0x000fc600078e000d */
[----:B------:R-:W-:Y:S02]  /*04d0*/  SEL R16, R16, R19, P0 ;  /* 0x0000001310107207 */ /* 0x000fe40000000000 */
[----:B------:R-:W-:Y:S02]  /*04e0*/  FSEL R19, |R18|, R15, P1 ;  /* 0x0000000f12137208 */ /* 0x000fe40000800200 */
[----:B------:R-:W-:Y:S01]  /*04f0*/  @P4 LOP3.LUT R19, R15, 0x80000, RZ, 0xfc, !PT ;  /* 0x000800000f134812 */ /* 0x000fe200078efcff */
[----:B------:R-:W-:-:S04]  /*0500*/  IMAD.MOV.U32 R23, RZ, RZ, R12 ;  /* 0x000000ffff177224 */ /* 0x000fc800078e000c */
[----:B------:R-:W-:Y:S01]  /*0510*/  IMAD.MOV.U32 R15, RZ, RZ, R19 ;  /* 0x000000ffff0f7224 */ /* 0x000fe200078e0013 */
[----:B------:R-:W-:-:S04]  /*0520*/  @P3 LOP3.LUT R21, R22, 0x80000, RZ, 0xfc, !PT ;  /* 0x0008000016153812 */ /* 0x000fc800078efcff */
[----:B------:R-:W-:Y:S01]  /*0530*/  LOP3.LUT R22, R15, 0xffc00000, RZ, 0xc0, !PT ;  /* 0xffc000000f167812 */ /* 0x000fe200078ec0ff */
[----:B------:R-:W-:Y:S01]  /*0540*/  IMAD.MOV.U32 R18, RZ, RZ, RZ ;  /* 0x000000ffff127224 */ /* 0x000fe200078e00ff */
[----:B------:R-:W-:Y:S02]  /*0550*/  SEL R20, R23, R20, P2 ;  /* 0x0000001417147207 */ /* 0x000fe40001000000 */
[----:B------:R-:W-:-:S06]  /*0560*/  LOP3.LUT R19, R22, 0x7fd00000, RZ, 0x3c, !PT ;  /* 0x7fd0000016137812 */ /* 0x000fcc00078e3cff */
[-C--:B------:R-:W-:Y:S02]  /*0570*/  DMUL R20, R20, R18.reuse ;  /* 0x0000001214147228 */ /* 0x080fe40000000000 */
[----:B------:R-:W-:Y:S01]  /*0580*/  DMUL R16, R16, R18 ;  /* 0x0000001210107228 */ /* 0x000fe20000000000 */
[----:B------:R-:W-:-:S05]  /*0590*/  SEL R14, R23, R14, P1 ;  /* 0x0000000e170e7207 */ /* 0x000fca0000800000 */
[----:B------:R-:W-:-:S08]  /*05a0*/  DMUL R20, R20, R20 ;  /* 0x0000001414147228 */ /* 0x000fd00000000000 */
[----:B------:R-:W-:Y:S02]  /*05b0*/  DFMA R20, R16, R16, R20 ;  /* 0x000000101014722b */ /* 0x000fe40000000014 */
[----:B------:R-:W-:Y:S01]  /*05c0*/  DMUL R16, R14, R18 ;  /* 0x000000120e107228 */ /* 0x000fe20000000000 */
[----:B------:R-:W-:Y:S01]  /*05d0*/  UMOV UR4, 0xffffffff ;  /* 0xffffffff00047882 */ /* 0x000fe20000000000 */
[----:B------:R-:W-:-:S06]  /*05e0*/  UMOV UR5, 0x7fefffff ;  /* 0x7fefffff00057882 */ /* 0x000fcc0000000000 */
[----:B------:R-:W-:Y:S01]  /*05f0*/  DFMA R16, R16, R16, R20 ;  /* 0x000000101010722b */ /* 0x000fe20000000014 */
[----:B------:R-:W-:-:S07]  /*0600*/  UMOV UR6, UR5 ;  /* 0x0000000500067c82 */ /* 0x000fce0008000000 */
[----:B------:R-:W-:Y:S01]  /*0610*/  DSETP.MIN.AND P0, P1, R16, UR4, PT ;  /* 0x0000000410007e2a */ /* 0x000fe2000b900000 */
[----:B------:R-:W-:Y:S02]  /*0620*/  IMAD.U32 R20, RZ, RZ, UR6 ;  /* 0x00000006ff147e24 */ /* 0x000fe4000f8e00ff */
[----:B------:R-:W-:-:S05]  /*0630*/  IMAD.MOV.U32 R18, RZ, RZ, R17 ;  /* 0x000000ffff127224 */ /* 0x000fca00078e0011 */
[----:B------:R-:W-:-:S06]  /*0640*/  FSEL R19, R18, UR6, P0 ;  /* 0x0000000612137c08 */ /* 0x000fcc0008000000 */
[----:B------:R-:W-:-:S04]  /*0650*/  @P1 LOP3.LUT R19, R20, 0x80000, RZ, 0xfc, !PT ;  /* 0x0008000014131812 */ /* 0x000fc800078efcff */
[----:B------:R-:W0:Y:S01]  /*0660*/  MUFU.RSQ64H R21, R19 ;  /* 0x0000001300157308 */ /* 0x000e220000001c00 */
[----:B------:R-:W-:Y:S01]  /*0670*/  IMAD.MOV.U32 R20, RZ, RZ, RZ ;  /* 0x000000ffff147224 */ /* 0x000fe200078e00ff */
[----:B------:R-:W-:Y:S01]  /*0680*/  DADD R24, -R26, R24 ;  /* 0x000000001a187229 */ /* 0x000fe20000000118 */
[----:B------:R-:W-:Y:S01]  /*0690*/  MOV R18, R16 ;  /* 0x0000001000127202 */ /* 0x000fe20000000f00 */
[----:B------:R-:W-:-:S03]  /*06a0*/  DADD R8, |R8|, |R10| ;  /* 0x0000000008087229 */ /* 0x000fc6000000060a */
[----:B------:R-:W-:-:S03]  /*06b0*/  SEL R18, R18, UR4, P0 ;  /* 0x0000000412127c07 */ /* 0x000fc60008000000 */
[----:B------:R-:W-:Y:S02]  /*06c0*/  DSETP.MAX.AND P0, P1, |R6|, |R24|, PT ;  /* 0x400000180600722a */ /* 0x000fe4000390f200 */
[----:B0-----:R-:W-:Y:S01]  /*06d0*/  DMUL R10, R20, R20 ;  /* 0x00000014140a7228 */ /* 0x001fe20000000000 */
[----:B------:R-:W-:Y:S01]  /*06e0*/  IMAD.MOV.U32 R23, RZ, RZ, R25 ;  /* 0x000000ffff177224 */ /* 0x000fe200078e0019 */
[----:B------:R-:W-:Y:S02]  /*06f0*/  DADD R4, -R2, R4 ;  /* 0x0000000002047229 */ /* 0x000fe40000000104 */
[----:B------:R-:W-:Y:S01]  /*0700*/  DADD R8, |R12|, R8 ;  /* 0x000000000c087229 */ /* 0x000fe20000000208 */
[----:B------:R-:W-:-:S03]  /*0710*/  IMAD.MOV.U32 R2, RZ, RZ, 0x0 ;  /* 0x00000000ff027424 */ /* 0x000fc600078e00ff */
[----:B------:R-:W-:Y:S01]  /*0720*/  DFMA R10, R18, -R10, 1 ;  /* 0x3ff00000120a742b */ /* 0x000fe2000000080a */
[----:B------:R-:W-:Y:S02]  /*0730*/  IMAD.MOV.U32 R3, RZ, RZ, 0x3fd80000 ;  /* 0x3fd80000ff037424 */ /* 0x000fe400078e00ff */
[----:B------:R-:W-:-:S05]  /*0740*/  IMAD.MOV.U32 R12, RZ, RZ, R7 ;  /* 0x000000ffff0c7224 */ /* 0x000fca00078e0007 */
[----:B------:R-:W-:Y:S01]  /*0750*/  FSEL R19, |R12|, |R23|, P0 ;  /* 0x400000170c137208 */ /* 0x000fe20000000200 */
[----:B------:R-:W-:Y:S02]  /*0760*/  DMUL R12, R20, R10 ;  /* 0x0000000a140c7228 */ /* 0x000fe40000000000 */
[----:B------:R-:W-:Y:S01]  /*0770*/  DFMA R26, R10, R2, 0.5 ;  /* 0x3fe000000a1a742b */ /* 0x000fe20000000002 */
[----:B------:R-:W-:Y:S01]  /*0780*/  @P1 LOP3.LUT R19, R23, 0x80000, RZ, 0xfc, !PT ;  /* 0x0008000017131812 */ /* 0x000fe200078efcff */
[----:B------:R-:W-:Y:S02]  /*0790*/  IMAD.MOV.U32 R10, RZ, RZ, R6 ;  /* 0x000000ffff0a7224 */ /* 0x000fe400078e0006 */
[----:B------:R-:W-:-:S05]  /*07a0*/  IMAD.MOV.U32 R11, RZ, RZ, R24 ;  /* 0x000000ffff0b7224 */ /* 0x000fca00078e0018 */
[----:B------:R-:W-:Y:S01]  /*07b0*/  SEL R10, R10, R11, P0 ;  /* 0x0000000b0a0a7207 */ /* 0x000fe20000000000 */
[----:B------:R-:W-:Y:S01]  /*07c0*/  DSETP.MIN.AND P0, P1, |R6|, |R24|, PT ;  /* 0x400000180600722a */ /* 0x000fe20003900200 */
[----:B------:R-:W-:Y:S01]  /*07d0*/  IMAD.MOV.U32 R11, RZ, RZ, R19 ;  /* 0x000000ffff0b7224 */ /* 0x000fe200078e0013 */
[----:B------:R-:W-:Y:S01]  /*07e0*/  DFMA R20, R26, R12, R20 ;  /* 0x0000000c1a14722b */ /* 0x000fe20000000014 */
[----:B------:R-:W-:Y:S01]  /*07f0*/  IMAD.MOV.U32 R19, RZ, RZ, R24 ;  /* 0x000000ffff137224 */ /* 0x000fe200078e0018 */
[----:B------:R-:W-:Y:S01]  /*0800*/  MOV R12, R6 ;  /* 0x00000006000c7202 */ /* 0x000fe20000000f00 */
[----:B------:R-:W-:Y:S02]  /*0810*/  IMAD.MOV.U32 R26, RZ, RZ, R11 ;  /* 0x000000ffff1a7224 */ /* 0x000fe400078e000b */
[C-C-:B------:R-:W-:Y:S01]  /*0820*/  DSETP.MIN.AND P2, P3, |R4|.reuse, R10.reuse, PT ;  /* 0x0000000a0400722a */ /* 0x140fe20003b40200 */
[----:B------:R-:W-:Y:S01]  /*0830*/  SEL R12, R12, R19, P0 ;  /* 0x000000130c0c7207 */ /* 0x000fe20000000000 */
[----:B------:R-:W-:Y:S01]  /*0840*/  DSETP.MAX.AND P4, P5, |R4|, R10, PT ;  /* 0x0000000a0400722a */ /* 0x000fe20003d8f200 */
[----:B------:R-:W-:-:S02]  /*0850*/  IMAD.MOV.U32 R19, RZ, RZ, R5 ;  /* 0x000000ffff137224 */ /* 0x000fc400078e0005 */
[----:B------:R-:W-:Y:S01]  /*0860*/  IMAD.MOV.U32 R13, RZ, RZ, R7 ;  /* 0x000000ffff0d7224 */ /* 0x000fe200078e0007 */
[----:B------:R-:W-:Y:S01]  /*0870*/  DADD R6, |R6|, |R24| ;  /* 0x0000000006067229 */ /* 0x000fe20000000618 */
[----:B------:R-:W-:Y:S01]  /*0880*/  IMAD.MOV.U32 R18, RZ, RZ, R25 ;  /* 0x000000ffff127224 */ /* 0x000fe200078e0019 */
[----:B------:R-:W-:Y:S01]  /*0890*/  FSEL R25, |R19|, R26, P2 ;  /* 0x0000001a13197208 */ /* 0x000fe20001000200 */
[--C-:B------:R-:W-:Y:S02]  /*08a0*/  IMAD.MOV.U32 R24, RZ, RZ, R10.reuse ;  /* 0x000000ffff187224 */ /* 0x100fe400078e000a */
[----:B------:R-:W-:Y:S02]  /*08b0*/  IMAD.MOV.U32 R19, RZ, RZ, R10 ;  /* 0x000000ffff137224 */ /* 0x000fe400078e000a */
[----:B------:R-:W-:-:S05]  /*08c0*/  IMAD.MOV.U32 R10, RZ, RZ, R5 ;  /* 0x000000ffff0a7224 */ /* 0x000fca00078e0005 */
[----:B------:R-:W-:Y:S02]  /*08d0*/  FSEL R23, |R10|, R11, P4 ;  /* 0x0000000b0a177208 */ /* 0x000fe40002000200 */
[----:B------:R-:W-:Y:S01]  /*08e0*/  @P5 LOP3.LUT R23, R11, 0x80000, RZ, 0xfc, !PT ;  /* 0x000800000b175812 */ /* 0x000fe200078efcff */
[----:B------:R-:W-:-:S04]  /*08f0*/  IMAD.MOV.U32 R10, RZ, RZ, R4 ;  /* 0x000000ffff0a7224 */ /* 0x000fc800078e0004 */
[----:B------:R-:W-:Y:S01]  /*0900*/  IMAD.MOV.U32 R11, RZ, RZ, R23 ;  /* 0x000000ffff0b7224 */ /* 0x000fe200078e0017 */
[----:B------:R-:W-:Y:S02]  /*0910*/  SEL R10, R10, R19, P4 ;  /* 0x000000130a0a7207 */ /* 0x000fe40002000000 */
[----:B------:R-:W-:Y:S02]  /*0920*/  MOV R27, R4 ;  /* 0x00000004001b7202 */ /* 0x000fe40000000f00 */
[----:B------:R-:W-:Y:S02]  /*0930*/  LOP3.LUT R19, R11, 0xffc00000, RZ, 0xc0, !PT ;  /* 0xffc000000b137812 */ /* 0x000fe400078ec0ff */
[----:B------:R-:W-:Y:S02]  /*0940*/  FSEL R13, |R13|, |R18|, P0 ;  /* 0x400000120d0d7208 */ /* 0x000fe40000000200 */
[----:B------:R-:W-:Y:S01]  /*0950*/  @P1 LOP3.LUT R13, R18, 0x80000, RZ, 0xfc, !PT ;  /* 0x00080000120d1812 */ /* 0x000fe200078efcff */
[----:B------:R-:W-:Y:S01]  /*0960*/  IMAD.MOV.U32 R18, RZ, RZ, RZ ;  /* 0x000000ffff127224 */ /* 0x000fe200078e00ff */
[----:B------:R-:W-:-:S02]  /*0970*/  @P3 LOP3.LUT R25, R26, 0x80000, RZ, 0xfc, !PT ;  /* 0x000800001a193812 */ /* 0x000fc400078efcff */
[----:B------:R-:W-:Y:S02]  /*0980*/  SEL R24, R27, R24, P2 ;  /* 0x000000181b187207 */ /* 0x000fe40001000000 */
[----:B------:R-:W-:-:S06]  /*0990*/  LOP3.LUT R19, R19, 0x7fd00000, RZ, 0x3c, !PT ;  /* 0x7fd0000013137812 */ /* 0x000fcc00078e3cff */
[-C--:B------:R-:W-:Y:S02]  /*09a0*/  DMUL R24, R24, R18.reuse ;  /* 0x0000001218187228 */ /* 0x080fe40000000000 */
[----:B------:R-:W-:-:S06]  /*09b0*/  DMUL R12, R12, R18 ;  /* 0x000000120c0c7228 */ /* 0x000fcc0000000000 */
[----:B------:R-:W-:-:S08]  /*09c0*/  DMUL R24, R24, R24 ;  /* 0x0000001818187228 */ /* 0x000fd00000000000 */
[----:B------:R-:W-:Y:S02]  /*09d0*/  DFMA R24, R12, R12, R24 ;  /* 0x0000000c0c18722b */ /* 0x000fe40000000018 */
[----:B------:R-:W-:-:S08]  /*09e0*/  DMUL R12, R10, R18 ;  /* 0x000000120a0c7228 */ /* 0x000fd00000000000 */
[----:B------:R-:W-:-:S06]  /*09f0*/  DFMA R28, R12, R12, R24 ;  /* 0x0000000c0c1c722b */ /* 0x000fcc0000000018 */
[----:B------:R-:W0:Y:S01]  /*0a00*/  MUFU.RSQ64H R25, R29 ;  /* 0x0000001d00197308 */ /* 0x000e220000001c00 */
[----:B------:R-:W-:Y:S01]  /*0a10*/  IMAD.MOV.U32 R24, RZ, RZ, RZ ;  /* 0x000000ffff187224 */ /* 0x000fe200078e00ff */
[----:B------:R-:W1:Y:S05]  /*0a20*/  LDC.64 R12, c[0x0][0x398] ;  /* 0x0000e600ff0c7b82 */ /* 0x000e6a0000000a00 */
[----:B0-----:R-:W-:-:S08]  /*0a30*/  DMUL R26, R24, R24 ;  /* 0x00000018181a7228 */ /* 0x001fd00000000000 */
[----:B------:R-:W-:-:S08]  /*0a40*/  DFMA R26, R28, -R26, 1 ;  /* 0x3ff000001c1a742b */ /* 0x000fd0000000081a */
[----:B------:R-:W-:Y:S02]  /*0a50*/  DFMA R2, R26, R2, 0.5 ;  /* 0x3fe000001a02742b */ /* 0x000fe40000000002 */
[----:B------:R-:W-:-:S08]  /*0a60*/  DMUL R26, R24, R26 ;  /* 0x0000001a181a7228 */ /* 0x000fd00000000000 */
[----:B------:R-:W-:Y:S01]  /*0a70*/  DFMA R24, R2, R26, R24 ;  /* 0x0000001a0218722b */ /* 0x000fe20000000018 */
[----:B-1----:R-:W2:Y:S04]  /*0a80*/  LDG.E.64 R2, desc[UR8][R12.64] ;  /* 0x000000080c027981 */ /* 0x002ea8000c1e1b00 */
[----:B------:R-:W2:Y:S01]  /*0a90*/  LDG.E.64 R26, desc[UR8][R12.64+0x8] ;  /* 0x000008080c1a7981 */ /* 0x000ea2000c1e1b00 */
[----:B------:R-:W-:Y:S01]  /*0aa0*/  DADD R6, |R4|, R6 ;  /* 0x0000000004067229 */ /* 0x000fe20000000206 */
[----:B------:R-:W-:Y:S01]  /*0ab0*/  LOP3.LUT R23, R22, 0x100000, RZ, 0xfc, !PT ;  /* 0x0010000016177812 */ /* 0x000fe200078efcff */
[----:B------:R-:W-:Y:S01]  /*0ac0*/  DMUL R20, R16, R20 ;  /* 0x0000001410147228 */ /* 0x000fe20000000000 */
[----:B------:R-:W-:Y:S01]  /*0ad0*/  IMAD.MOV.U32 R22, RZ, RZ, RZ ;  /* 0x000000ffff167224 */ /* 0x000fe200078e00ff */
[----:B------:R-:W-:-:S04]  /*0ae0*/  DMUL R24, R18, R24 ;  /* 0x0000001812187228 */ /* 0x000fc80000000000 */
[----:B------:R-:W-:Y:S02]  /*0af0*/  DADD R4, R6, +INF ;  /* 0x7ff0000006047429 */ /* 0x000fe40000000000 */
[----:B------:R-:W-:Y:S02]  /*0b00*/  DMUL R20, R20, R22 ;  /* 0x0000001614147228 */ /* 0x000fe40000000000 */
[----:B------:R-:W-:Y:S02]  /*0b10*/  DSETP.GT.AND P1, PT, R6, RZ, PT ;  /* 0x000000ff0600722a */ /* 0x000fe40003f24000 */
[----:B------:R-:W-:Y:S02]  /*0b20*/  DSETP.GT.AND P0, PT, R8, R14, PT ;  /* 0x0000000e0800722a */ /* 0x000fe40003f04000 */
[----:B------:R-:W-:Y:S02]  /*0b30*/  DSETP.NEU.AND P2, PT, R10, +INF , PT ;  /* 0x7ff000000a00742a */ /* 0x000fe40003f4d000 */
[----:B------:R-:W-:-:S02]  /*0b40*/  FSEL R4, R24, R4, P1 ;  /* 0x0000000418047208 */ /* 0x000fc40000800000 */
[----:B------:R-:W-:Y:S02]  /*0b50*/  FSEL R5, R25, R5, P1 ;  /* 0x0000000519057208 */ /* 0x000fe40000800000 */
[----:B------:R-:W-:Y:S02]  /*0b60*/  ISETP.GE.U32.AND P1, PT, R15, 0x7ff00000, PT ;  /* 0x7ff000000f00780c */ /* 0x000fe40003f26070 */
[----:B------:R-:W-:Y:S02]  /*0b70*/  FSEL R7, R20, R8, P0 ;  /* 0x0000000814077208 */ /* 0x000fe40000000000 */
[----:B------:R-:W-:Y:S02]  /*0b80*/  FSEL R9, R21, R9, P0 ;  /* 0x0000000915097208 */ /* 0x000fe40000000000 */
[----:B------:R-:W-:Y:S02]  /*0b90*/  FSEL R6, R7, R14, !P1 ;  /* 0x0000000e07067208 */ /* 0x000fe40004800000 */
[----:B------:R-:W-:-:S02]  /*0ba0*/  FSEL R4, R4, RZ, P2 ;  /* 0x000000ff04047208 */ /* 0x000fc40001000000 */
[----:B------:R-:W-:Y:S02]  /*0bb0*/  FSEL R5, R5, RZ, P2 ;  /* 0x000000ff05057208 */ /* 0x000fe40001000000 */
[----:B------:R-:W-:Y:S01]  /*0bc0*/  FSEL R7, R9, R15, !P1 ;  /* 0x0000000f09077208 */ /* 0x000fe20004800000 */
[----:B--2---:R-:W-:-:S05]  /*0bd0*/  DADD R26, R2, R26 ;  /* 0x00000000021a7229 */ /* 0x004fca000000001a */
[----:B------:R-:W-:-:S08]  /*0be0*/  DMUL R2, R4, R6 ;  /* 0x0000000604027228 */ /* 0x000fd00000000000 */
[----:B------:R-:W-:-:S14]  /*0bf0*/  DSETP.GEU.AND P0, PT, R2, R26, PT ;  /* 0x0000001a0200722a */ /* 0x000fdc0003f0e000 */
[----:B------:R-:W-:Y:S05]  /*0c00*/  @P0 EXIT ;  /* 0x000000000000094d */ /* 0x000fea0003800000 */
[----:B------:R-:W0:Y:S01]  /*0c10*/  LDCU.64 UR4, c[0x0][0x390] ;  /* 0x00007200ff0477ac */ /* 0x000e220008000a00 */
[----:B------:R-:W-:Y:S02]  /*0c20*/  IMAD.MOV.U32 R4, RZ, RZ, 0x0 ;  /* 0x00000000ff047424 */ /* 0x000fe400078e00ff */
[----:B------:R-:W-:Y:S01]  /*0c30*/  IMAD.MOV.U32 R5, RZ, RZ, 0x40080000 ;  /* 0x40080000ff057424 */ /* 0x000fe200078e00ff */
[----:B0-----:R-:W-:-:S04]  /*0c40*/  LEA R2, P0, R0, UR4, 0x3 ;  /* 0x0000000400027c11 */ /* 0x001fc8000f8018ff */
[----:B------:R-:W-:-:S05]  /*0c50*/  LEA.HI.X R3, R0, UR5, RZ, 0x3, P0 ;  /* 0x0000000500037c11 */ /* 0x000fca00080f1cff */
[----:B------:R-:W-:Y:S01]  /*0c60*/  STG.E.64 desc[UR8][R2.64], R4 ;  /* 0x0000000402007986 */ /* 0x000fe2000c101b08 */
[----:B------:R-:W-:Y:S05]  /*0c70*/  EXIT ;  /* 0x000000000000794d */ /* 0x000fea0003800000 */
.L_x_13:
        /* <DEDUP_REMOVED lines=16> */
.L_x_56:


//--------------------- .text._Z12statusUpdatePdS_S_S_i --------------------------
	.section	.text._Z12statusUpdatePdS_S_S_i,"ax",@progbits
	.align	128
        .global         _Z12statusUpdatePdS_S_S_i
        .type           _Z12statusUpdatePdS_S_S_i,@function
        .size           _Z12statusUpdatePdS_S_S_i,(.L_x_57 - _Z12statusUpdatePdS_S_S_i)
        .other          _Z12statusUpdatePdS_S_S_i,@"STO_CUDA_ENTRY STV_DEFAULT"
_Z12statusUpdatePdS_S_S_i:
.text._Z12statusUpdatePdS_S_S_i:
[----:B------:R-:W-:Y:S01]  /*0000*/  LDC R1, c[0x0][0x37c] ;  /* 0x0000df00ff017b82 */ /* 0x000fe20000000800 */
[----:B------:R-:W0:Y:S07]  /*0010*/  S2R R0, SR_TID.X ;  /* 0x0000000000007919 */ /* 0x000e2e0000002100 */
[----:B------:R-:W0:Y:S08]  /*0020*/  S2UR UR4, SR_CTAID.X ;  /* 0x00000000000479c3 */ /* 0x000e300000002500 */
[----:B------:R-:W0:Y:S08]  /*0030*/  LDC R17, c[0x0][0x360] ;  /* 0x0000d800ff117b82 */ /* 0x000e300000000800 */
[----:B------:R-:W1:Y:S08]  /*0040*/  LDC.64 R2, c[0x0][0x398] ;  /* 0x0000e600ff027b82 */ /* 0x000e700000000a00 */
[----:B------:R-:W2:Y:S01]  /*0050*/  LDC.64 R6, c[0x0][0x390] ;  /* 0x0000e400ff067b82 */ /* 0x000ea20000000a00 */
[----:B0-----:R-:W-:Y:S01]  /*0060*/  IMAD R17, R17, UR4, R0 ;  /* 0x0000000411117c24 */ /* 0x001fe2000f8e0200 */
[----:B------:R-:W0:Y:S06]  /*0070*/  LDCU.64 UR4, c[0x0][0x358] ;  /* 0x00006b00ff0477ac */ /* 0x000e2c0008000a00 */
[----:B------:R-:W3:Y:S01]  /*0080*/  LDC.64 R10, c[0x0][0x380] ;  /* 0x0000e000ff0a7b82 */ /* 0x000ee20000000a00 */
[----:B------:R-:W-:-:S05]  /*0090*/  IMAD.HI.U32 R0, R17, -0x55555555, RZ ;  /* 0xaaaaaaab11007827 */ /* 0x000fca00078e00ff */
[----:B------:R-:W-:Y:S02]  /*00a0*/  SHF.R.U32.HI R5, RZ, 0x1, R0 ;  /* 0x00000001ff057819 */ /* 0x000fe40000011600 */
[----:B------:R-:W4:Y:S03]  /*00b0*/  LDC.64 R14, c[0x0][0x388] ;  /* 0x0000e200ff0e7b82 */ /* 0x000f260000000a00 */
[----:B-1----:R-:W-:-:S04]  /*00c0*/  IMAD.WIDE.U32 R2, R5, 0x8, R2 ;  /* 0x0000000805027825 */ /* 0x002fc800078e0002 */
[----:B--2---:R-:W-:Y:S02]  /*00d0*/  IMAD.WIDE.U32 R6, R5, 0x8, R6 ;  /* 0x0000000805067825 */ /* 0x004fe400078e0006 */
[----:B0-----:R-:W2:Y:S04]  /*00e0*/  LDG.E.64 R4, desc[UR4][R2.64] ;  /* 0x0000000402047981 */ /* 0x001ea8000c1e1b00 */
[----:B------:R-:W2:Y:S01]  /*00f0*/  LDG.E.64 R8, desc[UR4][R6.64] ;  /* 0x0000000406087981 */ /* 0x000ea2000c1e1b00 */
[----:B---3--:R-:W-:Y:S01]  /*0100*/  IMAD.WIDE.U32 R10, R17, 0x8, R10 ;  /* 0x00000008110a7825 */ /* 0x008fe200078e000a */
[----:B--2---:R-:W-:-:S07]  /*0110*/  DMUL R4, R4, R8 ;  /* 0x0000000804047228 */ /* 0x004fce0000000000 */
[----:B------:R-:W-:Y:S04]  /*0120*/  STG.E.64 desc[UR4][R6.64], R4 ;  /* 0x0000000406007986 */ /* 0x000fe8000c101b04 */
[----:B------:R-:W2:Y:S04]  /*0130*/  LDG.E.64 R8, desc[UR4][R2.64] ;  /* 0x0000000402087981 */ /* 0x000ea8000c1e1b00 */
[----:B------:R-:W2:Y:S01]  /*0140*/  LDG.E.64 R12, desc[UR4][R10.64] ;  /* 0x000000040a0c7981 */ /* 0x000ea2000c1e1b00 */
[----:B----4-:R-:W-:Y:S01]  /*0150*/  IMAD.WIDE.U32 R14, R17, 0x8, R14 ;  /* 0x00000008110e7825 */ /* 0x010fe200078e000e */
[----:B--2---:R-:W-:-:S07]  /*0160*/  DMUL R8, R8, R12 ;  /* 0x0000000c08087228 */ /* 0x004fce0000000000 */
[----:B------:R-:W-:Y:S04]  /*0170*/  STG.E.64 desc[UR4][R10.64], R8 ;  /* 0x000000080a007986 */ /* 0x000fe8000c101b04 */
[----:B------:R-:W2:Y:S04]  /*0180*/  LDG.E.64 R12, desc[UR4][R2.64] ;  /* 0x00000004020c7981 */ /* 0x000ea8000c1e1b00 */
[----:B------:R-:W2:Y:S02]  /*0190*/  LDG.E.64 R16, desc[UR4][R14.64] ;  /* 0x000000040e107981 */ /* 0x000ea4000c1e1b00 */
[----:B--2---:R-:W-:-:S07]  /*01a0*/  DMUL R12, R12, R16 ;  /* 0x000000100c0c7228 */ /* 0x004fce0000000000 */
[----:B------:R-:W-:Y:S01]  /*01b0*/  STG.E.64 desc[UR4][R14.64], R12 ;  /* 0x0000000c0e007986 */ /* 0x000fe2000c101b04 */
[----:B------:R-:W-:Y:S05]  /*01c0*/  EXIT ;  /* 0x000000000000794d */ /* 0x000fea0003800000 */
.L_x_14:
        /* <DEDUP_REMOVED lines=11> */
.L_x_57:


//--------------------- .text._Z12consMomentumPdS_S_iiS_ --------------------------
	.section	.text._Z12consMomentumPdS_S_iiS_,"ax",@progbits
	.align	128
        .global         _Z12consMomentumPdS_S_iiS_
        .type           _Z12consMomentumPdS_S_iiS_,@function
        .size           _Z12consMomentumPdS_S_iiS_,(.L_x_51 - _Z12consMomentumPdS_S_iiS_)
        .other          _Z12consMomentumPdS_S_iiS_,@"STO_CUDA_ENTRY STV_DEFAULT"
_Z12consMomentumPdS_S_iiS_:
.text._Z12consMomentumPdS_S_iiS_:
[----:B------:R-:W-:Y:S08]  /*0000*/  LDC R1, c[0x0][0x37c] ;  /* 0x0000df00ff017b82 */ /* 0x000ff00000000800 */
[----:B------:R-:W0:Y:S02]  /*0010*/  LDC R2, c[0x0][0x398] ;  /* 0x0000e600ff027b82 */ /* 0x000e240000000800 */
[----:B0-----:R-:W-:-:S13]  /*0020*/  ISETP.GE.AND P0, PT, R2, 0x3, PT ;  /* 0x000000030200780c */ /* 0x001fda0003f06270 */
[----:B------:R-:W-:Y:S05]  /*0030*/  @!P0 EXIT ;  /* 0x000000000000894d */ /* 0x000fea0003800000 */
[----:B------:R-:W0:Y:S01]  /*0040*/  LDC R5, c[0x0][0x39c] ;  /* 0x0000e700ff057b82 */ /* 0x000e220000000800 */
[----:B------:R-:W1:Y:S01]  /*0050*/  LDCU.64 UR6, c[0x0][0x388] ;  /* 0x00007100ff0677ac */ /* 0x000e620008000a00 */
[----:B------:R-:W-:Y:S02]  /*0060*/  IMAD.MOV R2, RZ, RZ, -R2 ;  /* 0x000000ffff027224 */ /* 0x000fe400078e0a02 */
[----:B------:R-:W-:Y:S01]  /*0070*/  IMAD.MOV.U32 R0, RZ, RZ, RZ ;  /* 0x000000ffff007224 */ /* 0x000fe200078e00ff */
[----:B------:R-:W2:Y:S03]  /*0080*/  LDCU.64 UR4, c[0x0][0x390] ;  /* 0x00007200ff0477ac */ /* 0x000ea60008000a00 */
[----:B------:R-:W3:Y:S01]  /*0090*/  LDC.64 R16, c[0x0][0x388] ;  /* 0x0000e200ff107b82 */ /* 0x000ee20000000a00 */
[----:B------:R-:W4:Y:S07]  /*00a0*/  LDCU.64 UR8, c[0x0][0x358] ;  /* 0x00006b00ff0877ac */ /* 0x000f2e0008000a00 */
[----:B------:R-:W5:Y:S01]  /*00b0*/  LDC.64 R14, c[0x0][0x380] ;  /* 0x0000e000ff0e7b82 */ /* 0x000f620000000a00 */
[----:B-1----:R-:W-:-:S02]  /*00c0*/  UIADD3 UR6, UP0, UPT, UR6, 0x10, URZ ;  /* 0x0000001006067890 */ /* 0x002fc4000ff1e0ff */
[----:B--2---:R-:W-:-:S05]  /*00d0*/  UIADD3 UR4, UP1, UPT, UR4, 0x10, URZ ;  /* 0x0000001004047890 */ /* 0x004fca000ff3e0ff */
[----:B------:R-:W1:Y:S01]  /*00e0*/  LDC.64 R18, c[0x0][0x380] ;  /* 0x0000e000ff127b82 */ /* 0x000e620000000a00 */
[----:B------:R-:W-:Y:S01]  /*00f0*/  UIADD3.X UR7, UPT, UPT, URZ, UR7, URZ, UP0, !UPT ;  /* 0x00000007ff077290 */ /* 0x000fe200087fe4ff */
[C---:B0-----:R-:W-:Y:S01]  /*0100*/  IMAD R3, R5.reuse, 0x3, RZ ;  /* 0x0000000305037824 */ /* 0x041fe200078e02ff */
[----:B------:R-:W-:Y:S01]  /*0110*/  UIADD3.X UR5, UPT, UPT, URZ, UR5, URZ, UP1, !UPT ;  /* 0x00000005ff057290 */ /* 0x000fe20008ffe4ff */
[----:B------:R-:W-:Y:S02]  /*0120*/  IMAD.U32 R10, RZ, RZ, UR6 ;  /* 0x00000006ff0a7e24 */ /* 0x000fe4000f8e00ff */
[----:B------:R-:W-:Y:S02]  /*0130*/  IMAD.U32 R12, RZ, RZ, UR4 ;  /* 0x00000004ff0c7e24 */ /* 0x000fe4000f8e00ff */
[----:B---3--:R-:W-:-:S04]  /*0140*/  IMAD.WIDE R16, R5, 0x8, R16 ;  /* 0x0000000805107825 */ /* 0x008fc800078e0210 */
[----:B------:R-:W-:Y:S02]  /*0150*/  IMAD.U32 R11, RZ, RZ, UR7 ;  /* 0x00000007ff0b7e24 */ /* 0x000fe4000f8e00ff */
[----:B------:R-:W-:Y:S02]  /*0160*/  IMAD.U32 R13, RZ, RZ, UR5 ;  /* 0x00000005ff0d7e24 */ /* 0x000fe4000f8e00ff */
[----:B----45:R-:W-:-:S07]  /*0170*/  IMAD.WIDE R14, R3, 0x8, R14 ;  /* 0x00000008030e7825 */ /* 0x030fce00078e020e */
.L_x_25:
[----:B0--3--:R-:W2:Y:S01]  /*0180*/  LDG.E.64 R4, desc[UR8][R12.64] ;  /* 0x000000080c047981 */ /* 0x009ea2000c1e1b00 */
[----:B------:R-:W-:-:S05]  /*0190*/  VIADD R2, R2, 0x1 ;  /* 0x0000000102027836 */ /* 0x000fca0000000000 */
[----:B------:R-:W-:Y:S01]  /*01a0*/  ISETP.NE.AND P1, PT, R2, -0x2, PT ;  /* 0xfffffffe0200780c */ /* 0x000fe20003f25270 */
[----:B--2---:R-:W-:-:S14]  /*01b0*/  DSETP.NEU.AND P0, PT, R4, RZ, PT ;  /* 0x000000ff0400722a */ /* 0x004fdc0003f0d000 */
[----:B------:R-:W-:Y:S05]  /*01c0*/  @P0 BRA `(.L_x_15) ;  /* 0x0000000400240947 */ /* 0x000fea0003800000 */
[----:B------:R-:W2:Y:S04]  /*01d0*/  LDG.E.64 R26, desc[UR8][R16.64] ;  /* 0x00000008101a7981 */ /* 0x000ea8000c1e1b00 */
[----:B------:R-:W2:Y:S02]  /*01e0*/  LDG.E.64 R24, desc[UR8][R10.64] ;  /* 0x000000080a187981 */ /* 0x000ea4000c1e1b00 */
[----:B--2---:R-:W-:-:S06]  /*01f0*/  DADD R20, R26, R24 ;  /* 0x000000001a147229 */ /* 0x004fcc0000000018 */
[----:B------:R-:W0:Y:S04]  /*0200*/  MUFU.RCP64H R5, R21 ;  /* 0x0000001500057308 */ /* 0x000e280000001800 */
[----:B------:R-:W-:-:S05]  /*0210*/  VIADD R4, R21, 0x300402 ;  /* 0x0030040215047836 */ /* 0x000fca0000000000 */
[----:B------:R-:W-:Y:S01]  /*0220*/  FSETP.GEU.AND P0, PT, |R4|, 5.8789094863358348022e-39, PT ;  /* 0x004004020400780b */ /* 0x000fe20003f0e200 */
[----:B0-----:R-:W-:-:S08]  /*0230*/  DFMA R6, -R20, R4, 1 ;  /* 0x3ff000001406742b */ /* 0x001fd00000000104 */
[----:B------:R-:W-:-:S08]  /*0240*/  DFMA R6, R6, R6, R6 ;  /* 0x000000060606722b */ /* 0x000fd00000000006 */
[----:B------:R-:W-:-:S08]  /*0250*/  DFMA R6, R4, R6, R4 ;  /* 0x000000060406722b */ /* 0x000fd00000000004 */
[----:B------:R-:W-:-:S08]  /*0260*/  DFMA R8, -R20, R6, 1 ;  /* 0x3ff000001408742b */ /* 0x000fd00000000106 */
[----:B------:R-:W-:Y:S01]  /*0270*/  DFMA R22, R6, R8, R6 ;  /* 0x000000080616722b */ /* 0x000fe20000000006 */
[----:B------:R-:W-:Y:S10]  /*0280*/  @P0 BRA `(.L_x_16) ;  /* 0x0000000000100947 */ /* 0x000ff40003800000 */
[----:B------:R-:W-:Y:S02]  /*0290*/  LOP3.LUT R6, R21, 0x7fffffff, RZ, 0xc0, !PT ;  /* 0x7fffffff15067812 */ /* 0x000fe400078ec0ff */
[----:B------:R-:W-:-:S03]  /*02a0*/  MOV R4, 0x2d0 ;  /* 0x000002d000047802 */ /* 0x000fc60000000f00 */
[----:B------:R-:W-:-:S07]  /*02b0*/  VIADD R6, R6, 0xfff00000 ;  /* 0xfff0000006067836 */ /* 0x000fce0000000000 */
[----:B-1----:R-:W-:Y:S05]  /*02c0*/  CALL.REL.NOINC `($__internal_1_$__cuda_sm20_dblrcp_rn_slowpath_v3) ;  /* 0x0000000c00307944 */ /* 0x002fea0003c00000 */
.L_x_16:
[----:B------:R-:W-:Y:S01]  /*02d0*/  VIADD R9, R0, 0x6 ;  /* 0x0000000600097836 */ /* 0x000fe20000000000 */
[----:B------:R-:W2:Y:S03]  /*02e0*/  LDG.E.64 R4, desc[UR8][R14.64] ;  /* 0x000000080e047981 */ /* 0x000ea6000c1e1b00 */
[----:B-1----:R-:W-:-:S05]  /*02f0*/  IMAD.WIDE.U32 R8, R9, 0x8, R18 ;  /* 0x0000000809087825 */ /* 0x002fca00078e0012 */
[----:B------:R-:W3:Y:S02]  /*0300*/  LDG.E.64 R6, desc[UR8][R8.64] ;  /* 0x0000000808067981 */ /* 0x000ee4000c1e1b00 */
[----:B---3--:R-:W-:-:S08]  /*0310*/  DMUL R6, R24, R6 ;  /* 0x0000000618067228 */ /* 0x008fd00000000000 */
[----:B--2---:R-:W-:-:S08]  /*0320*/  DFMA R4, R26, R4, R6 ;  /* 0x000000041a04722b */ /* 0x004fd00000000006 */
[----:B------:R-:W-:-:S07]  /*0330*/  DMUL R4, R4, R22 ;  /* 0x0000001604047228 */ /* 0x000fce0000000000 */
[----:B------:R0:W-:Y:S04]  /*0340*/  STG.E.64 desc[UR8][R14.64], R4 ;  /* 0x000000040e007986 */ /* 0x0001e8000c101b08 */
[----:B------:R-:W2:Y:S04]  /*0350*/  LDG.E.64 R26, desc[UR8][R16.64] ;  /* 0x00000008101a7981 */ /* 0x000ea8000c1e1b00 */
[----:B------:R-:W2:Y:S02]  /*0360*/  LDG.E.64 R24, desc[UR8][R10.64] ;  /* 0x000000080a187981 */ /* 0x000ea4000c1e1b00 */
[----:B--2---:R-:W-:-:S06]  /*0370*/  DADD R20, R26, R24 ;  /* 0x000000001a147229 */ /* 0x004fcc0000000018 */
[----:B------:R-:W1:Y:S04]  /*0380*/  MUFU.RCP64H R7, R21 ;  /* 0x0000001500077308 */ /* 0x000e680000001800 */
[----:B------:R-:W-:-:S06]  /*0390*/  VIADD R6, R21, 0x300402 ;  /* 0x0030040215067836 */ /* 0x000fcc0000000000 */
[----:B-1----:R-:W-:-:S08]  /*03a0*/  DFMA R22, -R20, R6, 1 ;  /* 0x3ff000001416742b */ /* 0x002fd00000000106 */
[----:B------:R-:W-:Y:S01]  /*03b0*/  DFMA R22, R22, R22, R22 ;  /* 0x000000161616722b */ /* 0x000fe20000000016 */
[----:B------:R-:W-:-:S07]  /*03c0*/  FSETP.GEU.AND P0, PT, |R6|, 5.8789094863358348022e-39, PT ;  /* 0x004004020600780b */ /* 0x000fce0003f0e200 */
[----:B------:R-:W-:-:S08]  /*03d0*/  DFMA R22, R6, R22, R6 ;  /* 0x000000160616722b */ /* 0x000fd00000000006 */
[----:B------:R-:W-:-:S08]  /*03e0*/  DFMA R28, -R20, R22, 1 ;  /* 0x3ff00000141c742b */ /* 0x000fd00000000116 */
[----:B------:R-:W-:Y:S01]  /*03f0*/  DFMA R22, R22, R28, R22 ;  /* 0x0000001c1616722b */ /* 0x000fe20000000016 */
[----:B0-----:R-:W-:Y:S10]  /*0400*/  @P0 BRA `(.L_x_17) ;  /* 0x0000000000100947 */ /* 0x001ff40003800000 */
[----:B------:R-:W-:Y:S02]  /*0410*/  LOP3.LUT R6, R21, 0x7fffffff, RZ, 0xc0, !PT ;  /* 0x7fffffff15067812 */ /* 0x000fe400078ec0ff */
[----:B------:R-:W-:-:S03]  /*0420*/  MOV R4, 0x450 ;  /* 0x0000045000047802 */ /* 0x000fc60000000f00 */
[----:B------:R-:W-:-:S07]  /*0430*/  VIADD R6, R6, 0xfff00000 ;  /* 0xfff0000006067836 */ /* 0x000fce0000000000 */
[----:B------:R-:W-:Y:S05]  /*0440*/  CALL.REL.NOINC `($__internal_1_$__cuda_sm20_dblrcp_rn_slowpath_v3) ;  /* 0x0000000800d07944 */ /* 0x000fea0003c00000 */
.L_x_17:
[----:B------:R-:W2:Y:S04]  /*0450*/  LDG.E.64 R6, desc[UR8][R8.64+0x8] ;  /* 0x0000080808067981 */ /* 0x000ea8000c1e1b00 */
[----:B------:R-:W3:Y:S01]  /*0460*/  LDG.E.64 R4, desc[UR8][R14.64+0x8] ;  /* 0x000008080e047981 */ /* 0x000ee2000c1e1b00 */
[----:B--2---:R-:W-:-:S08]  /*0470*/  DMUL R6, R24, R6 ;  /* 0x0000000618067228 */ /* 0x004fd00000000000 */
[----:B---3--:R-:W-:-:S08]  /*0480*/  DFMA R4, R26, R4, R6 ;  /* 0x000000041a04722b */ /* 0x008fd00000000006 */
[----:B------:R-:W-:-:S07]  /*0490*/  DMUL R4, R4, R22 ;  /* 0x0000001604047228 */ /* 0x000fce0000000000 */
[----:B------:R0:W-:Y:S04]  /*04a0*/  STG.E.64 desc[UR8][R14.64+0x8], R4 ;  /* 0x000008040e007986 */ /* 0x0001e8000c101b08 */
[----:B------:R-:W2:Y:S04]  /*04b0*/  LDG.E.64 R26, desc[UR8][R16.64] ;  /* 0x00000008101a7981 */ /* 0x000ea8000c1e1b00 */
[----:B------:R-:W2:Y:S02]  /*04c0*/  LDG.E.64 R24, desc[UR8][R10.64] ;  /* 0x000000080a187981 */ /* 0x000ea4000c1e1b00 */
[----:B--2---:R-:W-:-:S06]  /*04d0*/  DADD R20, R26, R24 ;  /* 0x000000001a147229 */ /* 0x004fcc0000000018 */
[----:B------:R-:W1:Y:S04]  /*04e0*/  MUFU.RCP64H R7, R21 ;  /* 0x0000001500077308 */ /* 0x000e680000001800 */
[----:B------:R-:W-:-:S05]  /*04f0*/  VIADD R6, R21, 0x300402 ;  /* 0x0030040215067836 */ /* 0x000fca0000000000 */
[----:B------:R-:W-:Y:S01]  /*0500*/  FSETP.GEU.AND P0, PT, |R6|, 5.8789094863358348022e-39, PT ;  /* 0x004004020600780b */ /* 0x000fe20003f0e200 */
[----:B-1----:R-:W-:-:S08]  /*0510*/  DFMA R22, -R20, R6, 1 ;  /* 0x3ff000001416742b */ /* 0x002fd00000000106 */
[----:B------:R-:W-:-:S08]  /*0520*/  DFMA R22, R22, R22, R22 ;  /* 0x000000161616722b */ /* 0x000fd00000000016 */
        /* <DEDUP_REMOVED lines=8> */
.L_x_18:
        /* <DEDUP_REMOVED lines=8> */
[----:B--2---:R-:W-:-:S07]  /*0630*/  DADD R6, R6, R20 ;  /* 0x0000000006067229 */ /* 0x004fce0000000014 */
[----:B------:R0:W-:Y:S01]  /*0640*/  STG.E.64 desc[UR8][R16.64], R6 ;  /* 0x0000000610007986 */ /* 0x0001e2000c101b08 */
[----:B------:R-:W-:Y:S05]  /*0650*/  BRA `(.L_x_19) ;  /* 0x0000000800307947 */ /* 0x000fea0003800000 */
.L_x_15:
[----:B------:R-:W-:-:S14]  /*0660*/  DSETP.NEU.AND P0, PT, R4, 3, PT ;  /* 0x400800000400742a */ /* 0x000fdc0003f0d000 */
[----:B------:R-:W-:Y:S05]  /*0670*/  @P0 BRA `(.L_x_20) ;  /* 0x0000000800200947 */ /* 0x000fea0003800000 */
[----:B------:R-:W0:Y:S01]  /*0680*/  LDC.64 R24, c[0x0][0x388] ;  /* 0x0000e200ff187b82 */ /* 0x000e220000000a00 */
[----:B------:R2:W-:Y:S04]  /*0690*/  STG.E.64 desc[UR8][R12.64], RZ ;  /* 0x000000ff0c007986 */ /* 0x0005e8000c101b08 */
[----:B0-----:R-:W3:Y:S04]  /*06a0*/  LDG.E.64 R6, desc[UR8][R24.64+0x10] ;  /* 0x0000100818067981 */ /* 0x001ee8000c1e1b00 */
[----:B------:R-:W4:Y:S01]  /*06b0*/  LDG.E.64 R20, desc[UR8][R24.64+0x8] ;  /* 0x0000080818147981 */ /* 0x000f22000c1e1b00 */
[----:B------:R-:W-:Y:S01]  /*06c0*/  IMAD.MOV.U32 R4, RZ, RZ, 0x1 ;  /* 0x00000001ff047424 */ /* 0x000fe200078e00ff */
[----:B---3--:R-:W0:Y:S01]  /*06d0*/  MUFU.RCP64H R5, R7 ;  /* 0x0000000700057308 */ /* 0x008e220000001800 */
[----:B----4-:R-:W-:-:S10]  /*06e0*/  DADD R20, R20, R6 ;  /* 0x0000000014147229 */ /* 0x010fd40000000006 */
[----:B------:R-:W-:Y:S01]  /*06f0*/  FSETP.GEU.AND P2, PT, |R21|, 6.5827683646048100446e-37, PT ;  /* 0x036000001500780b */ /* 0x000fe20003f4e200 */
[----:B0-----:R-:W-:-:S08]  /*0700*/  DFMA R8, -R6, R4, 1 ;  /* 0x3ff000000608742b */ /* 0x001fd00000000104 */
[----:B------:R-:W-:-:S08]  /*0710*/  DFMA R8, R8, R8, R8 ;  /* 0x000000080808722b */ /* 0x000fd00000000008 */
[----:B------:R-:W-:-:S08]  /*0720*/  DFMA R8, R4, R8, R4 ;  /* 0x000000080408722b */ /* 0x000fd00000000004 */
[----:B------:R-:W-:-:S08]  /*0730*/  DFMA R4, -R6, R8, 1 ;  /* 0x3ff000000604742b */ /* 0x000fd00000000108 */
[----:B------:R-:W-:-:S08]  /*0740*/  DFMA R4, R8, R4, R8 ;  /* 0x000000040804722b */ /* 0x000fd00000000008 */
[----:B------:R-:W-:-:S08]  /*0750*/  DMUL R8, R20, R4 ;  /* 0x0000000414087228 */ /* 0x000fd00000000000 */
[----:B------:R-:W-:-:S08]  /*0760*/  DFMA R22, -R6, R8, R20 ;  /* 0x000000080616722b */ /* 0x000fd00000000114 */
[----:B------:R-:W-:-:S10]  /*0770*/  DFMA R4, R4, R22, R8 ;  /* 0x000000160404722b */ /* 0x000fd40000000008 */
[----:B------:R-:W-:-:S05]  /*0780*/  FFMA R3, RZ, R7, R5 ;  /* 0x00000007ff037223 */ /* 0x000fca0000000005 */
[----:B------:R-:W-:-:S13]  /*0790*/  FSETP.GT.AND P0, PT, |R3|, 1.469367938527859385e-39, PT ;  /* 0x001000000300780b */ /* 0x000fda0003f04200 */
[----:B--2---:R-:W-:Y:S05]  /*07a0*/  @P0 BRA P2, `(.L_x_21) ;  /* 0x0000000000080947 */ /* 0x004fea0001000000 */
[----:B------:R-:W-:-:S07]  /*07b0*/  MOV R22, 0x7d0 ;  /* 0x000007d000167802 */ /* 0x000fce0000000f00 */
[----:B-1----:R-:W-:Y:S05]  /*07c0*/  CALL.REL.NOINC `($__internal_2_$__cuda_sm20_div_rn_f64_full) ;  /* 0x0000000800807944 */ /* 0x002fea0003c00000 */
.L_x_21:
[----:B------:R-:W0:Y:S02]  /*07d0*/  LDC.64 R6, c[0x0][0x3a0] ;  /* 0x0000e800ff067b82 */ /* 0x000e240000000a00 */
[----:B0-----:R-:W2:Y:S01]  /*07e0*/  LDG.E.64 R8, desc[UR8][R6.64+0x8] ;  /* 0x0000080806087981 */ /* 0x001ea2000c1e1b00 */
[----:B------:R-:W-:Y:S01]  /*07f0*/  LOP3.LUT R21, R5, 0x7fffffff, RZ, 0xc0, !PT ;  /* 0x7fffffff05157812 */ /* 0x000fe200078ec0ff */
[----:B------:R-:W-:-:S03]  /*0800*/  IMAD.MOV.U32 R20, RZ, RZ, R4 ;  /* 0x000000ffff147224 */ /* 0x000fc600078e0004 */
[----:B------:R-:W-:-:S03]  /*0810*/  ISETP.GE.U32.AND P0, PT, R21, 0x100000, PT ;  /* 0x001000001500780c */ /* 0x000fc60003f06070 */
[----:B------:R-:W-:-:S10]  /*0820*/  DMUL R24, R20, 1.80143985094819840000e+16 ;  /* 0x4350000014187828 */ /* 0x000fd40000000000 */
[----:B------:R-:W-:Y:S02]  /*0830*/  SEL R20, R25, R21, !P0 ;  /* 0x0000001519147207 */ /* 0x000fe40004000000 */
[----:B------:R-:W-:Y:S02]  /*0840*/  SEL R24, R24, R4, !P0 ;  /* 0x0000000418187207 */ /* 0x000fe40004000000 */
[----:B------:R-:W-:-:S04]  /*0850*/  LEA.HI R3, R20, 0xfffffc02, RZ, 0xc ;  /* 0xfffffc0214037811 */ /* 0x000fc800078f60ff */
[----:B------:R-:W-:-:S05]  /*0860*/  I2FP.F32.S32 R3, R3 ;  /* 0x0000000300037245 */ /* 0x000fca0000201400 */
[----:B------:R-:W-:-:S06]  /*0870*/  FMUL R3, R3, 0.3333333432674407959 ;  /* 0x3eaaaaab03037820 */ /* 0x000fcc0000400000 */
[----:B------:R-:W0:Y:S02]  /*0880*/  F2I.NTZ R3, R3 ;  /* 0x0000000300037305 */ /* 0x000e240000203100 */
[----:B0-----:R-:W-:-:S06]  /*0890*/  IMAD R25, R3, -0x300000, R20 ;  /* 0xffd0000003197824 */ /* 0x001fcc00078e0214 */
[----:B------:R-:W0:Y:S08]  /*08a0*/  F2F.F32.F64 R32, R24 ;  /* 0x0000001800207310 */ /* 0x000e300000301000 */
[----:B0-----:R-:W0:Y:S02]  /*08b0*/  MUFU.LG2 R32, R32 ;  /* 0x0000002000207308 */ /* 0x001e240000000c00 */
[----:B0-----:R-:W-:-:S06]  /*08c0*/  FMUL R33, R32, 0.3333333432674407959 ;  /* 0x3eaaaaab20217820 */ /* 0x001fcc0000400000 */
[----:B------:R-:W0:Y:S08]  /*08d0*/  MUFU.EX2 R20, R33 ;  /* 0x0000002100147308 */ /* 0x000e300000000800 */
[----:B0-----:R-:W0:Y:S02]  /*08e0*/  F2F.F64.F32 R20, R20 ;  /* 0x0000001400147310 */ /* 0x001e240000201800 */
[----:B0-----:R-:W-:-:S10]  /*08f0*/  DMUL R22, R20, R20 ;  /* 0x0000001414167228 */ /* 0x001fd40000000000 */
[----:B------:R-:W-:Y:S02]  /*0900*/  VIADD R27, R23, 0x100000 ;  /* 0x00100000171b7836 */ /* 0x000fe40000000000 */
[----:B------:R-:W-:Y:S01]  /*0910*/  IMAD.MOV.U32 R26, RZ, RZ, R22 ;  /* 0x000000ffff1a7224 */ /* 0x000fe200078e0016 */
[----:B------:R-:W-:-:S05]  /*0920*/  DFMA R22, -R20, R22, R24 ;  /* 0x000000161416722b */ /* 0x000fca0000000118 */
[----:B------:R-:W-:Y:S01]  /*0930*/  DFMA R28, R20, R26, R24 ;  /* 0x0000001a141c722b */ /* 0x000fe20000000018 */
[----:B------:R-:W-:Y:S02]  /*0940*/  IMAD.MOV.U32 R26, RZ, RZ, RZ ;  /* 0x000000ffff1a7224 */ /* 0x000fe400078e00ff */
[----:B------:R-:W-:-:S03]  /*0950*/  VIADD R25, R3, 0xfee ;  /* 0x00000fee03197836 */ /* 0x000fc60000000000 */
[----:B------:R-:W0:Y:S01]  /*0960*/  MUFU.RCP64H R27, R29 ;  /* 0x0000001d001b7308 */ /* 0x000e220000001800 */
[----:B------:R-:W-:Y:S01]  /*0970*/  @P0 VIADD R25, R3, 0x100000 ;  /* 0x0010000003190836 */ /* 0x000fe20000000000 */
[----:B0-----:R-:W-:-:S08]  /*0980*/  DFMA R30, -R28, R26, 1 ;  /* 0x3ff000001c1e742b */ /* 0x001fd0000000011a */
[----:B------:R-:W-:-:S08]  /*0990*/  DFMA R30, R30, R30, R30 ;  /* 0x0000001e1e1e722b */ /* 0x000fd0000000001e */
[----:B------:R-:W-:-:S08]  /*09a0*/  DFMA R30, R26, R30, R26 ;  /* 0x0000001e1a1e722b */ /* 0x000fd0000000001a */
[----:B------:R-:W-:-:S08]  /*09b0*/  DMUL R22, R30, R22 ;  /* 0x000000161e167228 */ /* 0x000fd00000000000 */
[----:B------:R-:W-:Y:S02]  /*09c0*/  DFMA R22, R20, R22, R20 ;  /* 0x000000161416722b */ /* 0x000fe40000000014 */
[----:B------:R-:W-:-:S08]  /*09d0*/  DADD R20, R4, R4 ;  /* 0x0000000004147229 */ /* 0x000fd00000000004 */
[----:B------:R-:W-:Y:S01]  /*09e0*/  IMAD R25, R25, 0x100000, R23 ;  /* 0x0010000019197824 */ /* 0x000fe200078e0217 */
[----:B------:R-:W-:-:S04]  /*09f0*/  DSETP.NE.AND P0, PT, R20, R4, PT ;  /* 0x000000041400722a */ /* 0x000fc80003f05000 */
[----:B------:R-:W-:Y:S02]  /*0a00*/  LOP3.LUT R25, R25, 0x80000000, R5, 0xb8, !PT ;  /* 0x8000000019197812 */ /* 0x000fe400078eb805 */
[----:B------:R-:W-:Y:S02]  /*0a10*/  FSEL R22, R20, R22, !P0 ;  /* 0x0000001614167208 */ /* 0x000fe40004000000 */
[----:B------:R-:W-:-:S06]  /*0a20*/  FSEL R23, R21, R25, !P0 ;  /* 0x0000001915177208 */ /* 0x000fcc0004000000 */
[----:B--2---:R-:W-:-:S07]  /*0a30*/  DMUL R8, R8, R22 ;  /* 0x0000001608087228 */ /* 0x004fce0000000000 */
[----:B------:R0:W-:Y:S04]  /*0a40*/  STG.E.64 desc[UR8][R6.64], R8 ;  /* 0x0000000806007986 */ /* 0x0001e8000c101b08 */
[----:B------:R-:W2:Y:S04]  /*0a50*/  LDG.E.64 R26, desc[UR8][R16.64] ;  /* 0x00000008101a7981 */ /* 0x000ea8000c1e1b00 */
[----:B------:R-:W2:Y:S02]  /*0a60*/  LDG.E.64 R24, desc[UR8][R10.64] ;  /* 0x000000080a187981 */ /* 0x000ea4000c1e1b00 */
[----:B--2---:R-:W-:-:S06]  /*0a70*/  DADD R28, R26, R24 ;  /* 0x000000001a1c7229 */ /* 0x004fcc0000000018 */
[----:B------:R-:W2:Y:S04]  /*0a80*/  MUFU.RCP64H R5, R29 ;  /* 0x0000001d00057308 */ /* 0x000ea80000001800 */
[----:B------:R-:W-:-:S05]  /*0a90*/  VIADD R4, R29, 0x300402 ;  /* 0x003004021d047836 */ /* 0x000fca0000000000 */
[----:B------:R-:W-:Y:S01]  /*0aa0*/  FSETP.GEU.AND P0, PT, |R4|, 5.8789094863358348022e-39, PT ;  /* 0x004004020400780b */ /* 0x000fe20003f0e200 */
[----:B--2---:R-:W-:-:S08]  /*0ab0*/  DFMA R20, -R28, R4, 1 ;  /* 0x3ff000001c14742b */ /* 0x004fd00000000104 */
[----:B------:R-:W-:-:S08]  /*0ac0*/  DFMA R20, R20, R20, R20 ;  /* 0x000000141414722b */ /* 0x000fd00000000014 */
[----:B------:R-:W-:-:S08]  /*0ad0*/  DFMA R20, R4, R20, R4 ;  /* 0x000000140414722b */ /* 0x000fd00000000004 */
[----:B------:R-:W-:-:S08]  /*0ae0*/  DFMA R22, -R28, R20, 1 ;  /* 0x3ff000001c16742b */ /* 0x000fd00000000114 */
[----:B------:R-:W-:Y:S01]  /*0af0*/  DFMA R22, R20, R22, R20 ;  /* 0x000000161416722b */ /* 0x000fe20000000014 */
[----:B0-----:R-:W-:Y:S10]  /*0b00*/  @P0 BRA `(.L_x_22) ;  /* 0x0000000000180947 */ /* 0x001ff40003800000 */
[----:B------:R-:W-:Y:S01]  /*0b10*/  LOP3.LUT R6, R29, 0x7fffffff, RZ, 0xc0, !PT ;  /* 0x7fffffff1d067812 */ /* 0x000fe200078ec0ff */
[----:B------:R-:W-:Y:S01]  /*0b20*/  IMAD.MOV.U32 R20, RZ, RZ, R28 ;  /* 0x000000ffff147224 */ /* 0x000fe200078e001c */
[----:B------:R-:W-:Y:S01]  /*0b30*/  MOV R4, 0xb70 ;  /* 0x00000b7000047802 */ /* 0x000fe20000000f00 */
[----:B------:R-:W-:Y:S02]  /*0b40*/  IMAD.MOV.U32 R21, RZ, RZ, R29 ;  /* 0x000000ffff157224 */ /* 0x000fe400078e001d */
[----:B------:R-:W-:-:S07]  /*0b50*/  VIADD R6, R6, 0xfff00000 ;  /* 0xfff0000006067836 */ /* 0x000fce0000000000 */
[----:B-1----:R-:W-:Y:S05]  /*0b60*/  CALL.REL.NOINC `($__internal_1_$__cuda_sm20_dblrcp_rn_slowpath_v3) ;  /* 0x0000000400087944 */ /* 0x002fea0003c00000 */
.L_x_22:
        /* <DEDUP_REMOVED lines=24> */
.L_x_23:
        /* <DEDUP_REMOVED lines=22> */
.L_x_24:
        /* <DEDUP_REMOVED lines=11> */
.L_x_20:
[----:B------:R-:W-:-:S14]  /*0f00*/  DSETP.NEU.AND P0, PT, R4, 2, PT ;  /* 0x400000000400742a */ /* 0x000fdc0003f0d000 */
[----:B------:R2:W-:Y:S02]  /*0f10*/  @!P0 STG.E.64 desc[UR8][R12.64], RZ ;  /* 0x000000ff0c008986 */ /* 0x0005e4000c101b08 */
.L_x_19:
[----:B------:R-:W-:Y:S01]  /*0f20*/  IADD3 R10, P0, PT, R10, 0x8, RZ ;  /* 0x000000080a0a7810 */ /* 0x000fe20007f1e0ff */
[----:B------:R-:W-:Y:S01]  /*0f30*/  VIADD R0, R0, 0x3 ;  /* 0x0000000300007836 */ /* 0x000fe20000000000 */
[----:B--2---:R-:W-:-:S03]  /*0f40*/  IADD3 R12, P2, PT, R12, 0x8, RZ ;  /* 0x000000080c0c7810 */ /* 0x004fc60007f5e0ff */
[----:B------:R-:W-:Y:S02]  /*0f50*/  IMAD.X R11, RZ, RZ, R11, P0 ;  /* 0x000000ffff0b7224 */ /* 0x000fe400000e060b */
[----:B------:R-:W-:Y:S01]  /*0f60*/  IMAD.X R13, RZ, RZ, R13, P2 ;  /* 0x000000ffff0d7224 */ /* 0x000fe200010e060d */
[----:B------:R-:W-:Y:S07]  /*0f70*/  @P1 BRA `(.L_x_25) ;  /* 0xfffffff000801947 */ /* 0x000fee000383ffff */
[----:B------:R-:W-:Y:S05]  /*0f80*/  EXIT ;  /* 0x000000000000794d */ /* 0x000fea0003800000 */
        .weak           $__internal_1_$__cuda_sm20_dblrcp_rn_slowpath_v3
        .type           $__internal_1_$__cuda_sm20_dblrcp_rn_slowpath_v3,@function
        .size           $__internal_1_$__cuda_sm20_dblrcp_rn_slowpath_v3,($__internal_2_$__cuda_sm20_div_rn_f64_full - $__internal_1_$__cuda_sm20_dblrcp_rn_slowpath_v3)
$__internal_1_$__cuda_sm20_dblrcp_rn_slowpath_v3:
[----:B------:R-:W-:-:S14]  /*0f90*/  DSETP.GTU.AND P0, PT, |R20|, +INF , PT ;  /* 0x7ff000001400742a */ /* 0x000fdc0003f0c200 */
        /* <DEDUP_REMOVED lines=22> */
.L_x_28:
        /* <DEDUP_REMOVED lines=9> */
.L_x_26:
[----:B------:R-:W-:Y:S01]  /*1190*/  LOP3.LUT R23, R21, 0x80000, RZ, 0xfc, !PT ;  /* 0x0008000015177812 */ /* 0x000fe200078efcff */
[----:B------:R-:W-:-:S07]  /*11a0*/  IMAD.MOV.U32 R22, RZ, RZ, R20 ;  /* 0x000000ffff167224 */ /* 0x000fce00078e0014 */
.L_x_27:
[----:B------:R-:W-:-:S04]  /*11b0*/  IMAD.MOV.U32 R5, RZ, RZ, 0x0 ;  /* 0x00000000ff057424 */ /* 0x000fc800078e00ff */
[----:B------:R-:W-:Y:S05]  /*11c0*/  RET.REL.NODEC R4 `(_Z12consMomentumPdS_S_iiS_) ;  /* 0xffffffec048c7950 */ /* 0x000fea0003c3ffff */
        .weak           $__internal_2_$__cuda_sm20_div_rn_f64_full
        .type           $__internal_2_$__cuda_sm20_div_rn_f64_full,@function
        .size           $__internal_2_$__cuda_sm20_div_rn_f64_full,(.L_x_51 - $__internal_2_$__cuda_sm20_div_rn_f64_full)
$__internal_2_$__cuda_sm20_div_rn_f64_full:
[C---:B------:R-:W-:Y:S01]  /*11d0*/  FSETP.GEU.AND P0, PT, |R7|.reuse, 1.469367938527859385e-39, PT ;  /* 0x001000000700780b */ /* 0x040fe20003f0e200 */
[----:B------:R-:W-:Y:S01]  /*11e0*/  IMAD.MOV.U32 R24, RZ, RZ, 0x1 ;  /* 0x00000001ff187424 */ /* 0x000fe200078e00ff */
[C---:B------:R-:W-:Y:S01]  /*11f0*/  LOP3.LUT R4, R7.reuse, 0x800fffff, RZ, 0xc0, !PT ;  /* 0x800fffff07047812 */ /* 0x040fe200078ec0ff */
[----:B------:R-:W-:Y:S01]  /*1200*/  IMAD.MOV.U32 R23, RZ, RZ, 0x1ca00000 ;  /* 0x1ca00000ff177424 */ /* 0x000fe200078e00ff */
[----:B------:R-:W-:Y:S02]  /*1210*/  LOP3.LUT R28, R7, 0x7ff00000, RZ, 0xc0, !PT ;  /* 0x7ff00000071c7812 */ /* 0x000fe400078ec0ff */
[----:B------:R-:W-:Y:S01]  /*1220*/  LOP3.LUT R5, R4, 0x3ff00000, RZ, 0xfc, !PT ;  /* 0x3ff0000004057812 */ /* 0x000fe200078efcff */
[----:B------:R-:W-:Y:S01]  /*1230*/  IMAD.MOV.U32 R4, RZ, RZ, R6 ;  /* 0x000000ffff047224 */ /* 0x000fe200078e0006 */
[----:B------:R-:W-:-:S04]  /*1240*/  LOP3.LUT R3, R21, 0x7ff00000, RZ, 0xc0, !PT ;  /* 0x7ff0000015037812 */ /* 0x000fc800078ec0ff */
[----:B------:R-:W-:Y:S01]  /*1250*/  ISETP.GE.U32.AND P2, PT, R3, R28, PT ;  /* 0x0000001c0300720c */ /* 0x000fe20003f46070 */
[----:B------:R-:W-:Y:S01]  /*1260*/  @!P0 DMUL R4, R6, 8.98846567431157953865e+307 ;  /* 0x7fe0000006048828 */ /* 0x000fe20000000000 */
[----:B------:R-:W-:-:S05]  /*1270*/  IMAD.MOV.U32 R30, RZ, RZ, R3 ;  /* 0x000000ffff1e7224 */ /* 0x000fca00078e0003 */
[----:B------:R-:W0:Y:S02]  /*1280*/  MUFU.RCP64H R25, R5 ;  /* 0x0000000500197308 */ /* 0x000e240000001800 */
[----:B0-----:R-:W-:-:S08]  /*1290*/  DFMA R8, R24, -R4, 1 ;  /* 0x3ff000001808742b */ /* 0x001fd00000000804 */
[----:B------:R-:W-:-:S08]  /*12a0*/  DFMA R8, R8, R8, R8 ;  /* 0x000000080808722b */ /* 0x000fd00000000008 */
[----:B------:R-:W-:Y:S01]  /*12b0*/  DFMA R24, R24, R8, R24 ;  /* 0x000000081818722b */ /* 0x000fe20000000018 */
[----:B------:R-:W-:Y:S01]  /*12c0*/  SEL R9, R23, 0x63400000, !P2 ;  /* 0x6340000017097807 */ /* 0x000fe20005000000 */
[----:B------:R-:W-:Y:S01]  /*12d0*/  IMAD.MOV.U32 R8, RZ, RZ, R20 ;  /* 0x000000ffff087224 */ /* 0x000fe200078e0014 */
[----:B------:R-:W-:Y:S02]  /*12e0*/  FSETP.GEU.AND P2, PT, |R21|, 1.469367938527859385e-39, PT ;  /* 0x001000001500780b */ /* 0x000fe40003f4e200 */
[----:B------:R-:W-:-:S03]  /*12f0*/  LOP3.LUT R9, R9, 0x800fffff, R21, 0xf8, !PT ;  /* 0x800fffff09097812 */ /* 0x000fc600078ef815 */
[----:B------:R-:W-:-:S08]  /*1300*/  DFMA R26, R24, -R4, 1 ;  /* 0x3ff00000181a742b */ /* 0x000fd00000000804 */
[----:B------:R-:W-:Y:S01]  /*1310*/  DFMA R24, R24, R26, R24 ;  /* 0x0000001a1818722b */ /* 0x000fe20000000018 */
[----:B------:R-:W-:Y:S10]  /*1320*/  @P2 BRA `(.L_x_29) ;  /* 0x0000000000202947 */ /* 0x000ff40003800000 */
[----:B------:R-:W-:-:S04]  /*1330*/  LOP3.LUT R26, R7, 0x7ff00000, RZ, 0xc0, !PT ;  /* 0x7ff00000071a7812 */ /* 0x000fc800078ec0ff */
[----:B------:R-:W-:Y:S01]  /*1340*/  ISETP.GE.U32.AND P2, PT, R3, R26, PT ;  /* 0x0000001a0300720c */ /* 0x000fe20003f46070 */
[----:B------:R-:W-:-:S03]  /*1350*/  IMAD.MOV.U32 R26, RZ, RZ, RZ ;  /* 0x000000ffff1a7224 */ /* 0x000fc600078e00ff */
[----:B------:R-:W-:-:S04]  /*1360*/  SEL R27, R23, 0x63400000, !P2 ;  /* 0x63400000171b7807 */ /* 0x000fc80005000000 */
[----:B------:R-:W-:-:S04]  /*1370*/  LOP3.LUT R27, R27, 0x80000000, R21, 0xf8, !PT ;  /* 0x800000001b1b7812 */ /* 0x000fc800078ef815 */
[----:B------:R-:W-:-:S06]  /*1380*/  LOP3.LUT R27, R27, 0x100000, RZ, 0xfc, !PT ;  /* 0x001000001b1b7812 */ /* 0x000fcc00078efcff */
[----:B------:R-:W-:-:S10]  /*1390*/  DFMA R8, R8, 2, -R26 ;  /* 0x400000000808782b */ /* 0x000fd4000000081a */
[----:B------:R-:W-:-:S07]  /*13a0*/  LOP3.LUT R30, R9, 0x7ff00000, RZ, 0xc0, !PT ;  /* 0x7ff00000091e7812 */ /* 0x000fce00078ec0ff */
.L_x_29:
[----:B------:R-:W-:Y:S01]  /*13b0*/  IMAD.MOV.U32 R31, RZ, RZ, R28 ;  /* 0x000000ffff1f7224 */ /* 0x000fe200078e001c */
[----:B------:R-:W-:Y:S01]  /*13c0*/  @!P0 LOP3.LUT R31, R5, 0x7ff00000, RZ, 0xc0, !PT ;  /* 0x7ff00000051f8812 */ /* 0x000fe200078ec0ff */
[----:B------:R-:W-:Y:S01]  /*13d0*/  VIADD R32, R30, 0xffffffff ;  /* 0xffffffff1e207836 */ /* 0x000fe20000000000 */
[----:B------:R-:W-:-:S04]  /*13e0*/  DMUL R26, R24, R8 ;  /* 0x00000008181a7228 */ /* 0x000fc80000000000 */
[----:B------:R-:W-:Y:S01]  /*13f0*/  ISETP.GT.U32.AND P0, PT, R32, 0x7feffffe, PT ;  /* 0x7feffffe2000780c */ /* 0x000fe20003f04070 */
[----:B------:R-:W-:-:S03]  /*1400*/  VIADD R32, R31, 0xffffffff ;  /* 0xffffffff1f207836 */ /* 0x000fc60000000000 */
[----:B------:R-:W-:Y:S02]  /*1410*/  DFMA R28, R26, -R4, R8 ;  /* 0x800000041a1c722b */ /* 0x000fe40000000008 */
[----:B------:R-:W-:-:S06]  /*1420*/  ISETP.GT.U32.OR P0, PT, R32, 0x7feffffe, P0 ;  /* 0x7feffffe2000780c */ /* 0x000fcc0000704470 */
[----:B------:R-:W-:-:S07]  /*1430*/  DFMA R24, R24, R28, R26 ;  /* 0x0000001c1818722b */ /* 0x000fce000000001a */
[----:B------:R-:W-:Y:S05]  /*1440*/  @P0 BRA `(.L_x_30) ;  /* 0x00000000006c0947 */ /* 0x000fea0003800000 */
[----:B------:R-:W-:-:S04]  /*1450*/  LOP3.LUT R26, R7, 0x7ff00000, RZ, 0xc0, !PT ;  /* 0x7ff00000071a7812 */ /* 0x000fc800078ec0ff */
[CC--:B------:R-:W-:Y:S02]  /*1460*/  VIADDMNMX R20, R3.reuse, -R26.reuse, 0xb9600000, !PT ;  /* 0xb960000003147446 */ /* 0x0c0fe4000780091a */
[----:B------:R-:W-:Y:S02]  /*1470*/  ISETP.GE.U32.AND P0, PT, R3, R26, PT ;  /* 0x0000001a0300720c */ /* 0x000fe40003f06070 */
[----:B------:R-:W-:Y:S02]  /*1480*/  VIMNMX R20, PT, PT, R20, 0x46a00000, PT ;  /* 0x46a0000014147848 */ /* 0x000fe40003fe0100 */
[----:B------:R-:W-:-:S05]  /*1490*/  SEL R3, R23, 0x63400000, !P0 ;  /* 0x6340000017037807 */ /* 0x000fca0004000000 */
[----:B------:R-:W-:Y:S02]  /*14a0*/  IMAD.IADD R3, R20, 0x1, -R3 ;  /* 0x0000000114037824 */ /* 0x000fe400078e0a03 */
[----:B------:R-:W-:Y:S02]  /*14b0*/  IMAD.MOV.U32 R20, RZ, RZ, RZ ;  /* 0x000000ffff147224 */ /* 0x000fe400078e00ff */
[----:B------:R-:W-:-:S06]  /*14c0*/  VIADD R21, R3, 0x7fe00000 ;  /* 0x7fe0000003157836 */ /* 0x000fcc0000000000 */
[----:B------:R-:W-:-:S10]  /*14d0*/  DMUL R26, R24, R20 ;  /* 0x00000014181a7228 */ /* 0x000fd40000000000 */
[----:B------:R-:W-:-:S13]  /*14e0*/  FSETP.GTU.AND P0, PT, |R27|, 1.469367938527859385e-39, PT ;  /* 0x001000001b00780b */ /* 0x000fda0003f0c200 */
[----:B------:R-:W-:Y:S05]  /*14f0*/  @P0 BRA `(.L_x_31) ;  /* 0x0000000000940947 */ /* 0x000fea0003800000 */
[----:B------:R-:W-:Y:S01]  /*1500*/  DFMA R4, R24, -R4, R8 ;  /* 0x800000041804722b */ /* 0x000fe20000000008 */
[----:B------:R-:W-:-:S09]  /*1510*/  IMAD.MOV.U32 R20, RZ, RZ, RZ ;  /* 0x000000ffff147224 */ /* 0x000fd200078e00ff */
[C---:B------:R-:W-:Y:S02]  /*1520*/  FSETP.NEU.AND P0, PT, R5.reuse, RZ, PT ;  /* 0x000000ff0500720b */ /* 0x040fe40003f0d000 */
[----:B------:R-:W-:-:S04]  /*1530*/  LOP3.LUT R7, R5, 0x80000000, R7, 0x48, !PT ;  /* 0x8000000005077812 */ /* 0x000fc800078e4807 */
[----:B------:R-:W-:-:S07]  /*1540*/  LOP3.LUT R21, R7, R21, RZ, 0xfc, !PT ;  /* 0x0000001507157212 */ /* 0x000fce00078efcff */
[----:B------:R-:W-:Y:S05]  /*1550*/  @!P0 BRA `(.L_x_31) ;  /* 0x00000000007c8947 */ /* 0x000fea0003800000 */
[----:B------:R-:W-:Y:S01]  /*1560*/  IMAD.MOV R5, RZ, RZ, -R3 ;  /* 0x000000ffff057224 */ /* 0x000fe200078e0a03 */
[----:B------:R-:W-:Y:S01]  /*1570*/  DMUL.RP R20, R24, R20 ;  /* 0x0000001418147228 */ /* 0x000fe20000008000 */
[----:B------:R-:W-:Y:S01]  /*1580*/  IMAD.MOV.U32 R4, RZ, RZ, RZ ;  /* 0x000000ffff047224 */ /* 0x000fe200078e00ff */
[----:B------:R-:W-:-:S05]  /*1590*/  IADD3 R3, PT, PT, -R3, -0x43300000, RZ ;  /* 0xbcd0000003037810 */ /* 0x000fca0007ffe1ff */
[----:B------:R-:W-:-:S03]  /*15a0*/  DFMA R4, R26, -R4, R24 ;  /* 0x800000041a04722b */ /* 0x000fc60000000018 */
[----:B------:R-:W-:-:S07]  /*15b0*/  LOP3.LUT R7, R21, R7, RZ, 0x3c, !PT ;  /* 0x0000000715077212 */ /* 0x000fce00078e3cff */
[----:B------:R-:W-:-:S04]  /*15c0*/  FSETP.NEU.AND P0, PT, |R5|, R3, PT ;  /* 0x000000030500720b */ /* 0x000fc80003f0d200 */
[----:B------:R-:W-:Y:S02]  /*15d0*/  FSEL R26, R20, R26, !P0 ;  /* 0x0000001a141a7208 */ /* 0x000fe40004000000 */
[----:B------:R-:W-:Y:S01]  /*15e0*/  FSEL R27, R7, R27, !P0 ;  /* 0x0000001b071b7208 */ /* 0x000fe20004000000 */
[----:B------:R-:W-:Y:S06]  /*15f0*/  BRA `(.L_x_31) ;  /* 0x0000000000547947 */ /* 0x000fec0003800000 */
.L_x_30:
[----:B------:R-:W-:-:S14]  /*1600*/  DSETP.NAN.AND P0, PT, R20, R20, PT ;  /* 0x000000141400722a */ /* 0x000fdc0003f08000 */
[----:B------:R-:W-:Y:S05]  /*1610*/  @P0 BRA `(.L_x_32) ;  /* 0x0000000000440947 */ /* 0x000fea0003800000 */
[----:B------:R-:W-:-:S14]  /*1620*/  DSETP.NAN.AND P0, PT, R6, R6, PT ;  /* 0x000000060600722a */ /* 0x000fdc0003f08000 */
[----:B------:R-:W-:Y:S05]  /*1630*/  @P0 BRA `(.L_x_33) ;  /* 0x0000000000300947 */ /* 0x000fea0003800000 */
[----:B------:R-:W-:Y:S01]  /*1640*/  ISETP.NE.AND P0, PT, R30, R31, PT ;  /* 0x0000001f1e00720c */ /* 0x000fe20003f05270 */
[----:B------:R-:W-:Y:S02]  /*1650*/  IMAD.MOV.U32 R26, RZ, RZ, 0x0 ;  /* 0x00000000ff1a7424 */ /* 0x000fe400078e00ff */
[----:B------:R-:W-:-:S10]  /*1660*/  IMAD.MOV.U32 R27, RZ, RZ, -0x80000 ;  /* 0xfff80000ff1b7424 */ /* 0x000fd400078e00ff */
[----:B------:R-:W-:Y:S05]  /*1670*/  @!P0 BRA `(.L_x_31) ;  /* 0x0000000000348947 */ /* 0x000fea0003800000 */
[----:B------:R-:W-:Y:S02]  /*1680*/  ISETP.NE.AND P0, PT, R30, 0x7ff00000, PT ;  /* 0x7ff000001e00780c */ /* 0x000fe40003f05270 */
[----:B------:R-:W-:Y:S02]  /*1690*/  LOP3.LUT R27, R21, 0x80000000, R7, 0x48, !PT ;  /* 0x80000000151b7812 */ /* 0x000fe400078e4807 */
[----:B------:R-:W-:-:S13]  /*16a0*/  ISETP.EQ.OR P0, PT, R31, RZ, !P0 ;  /* 0x000000ff1f00720c */ /* 0x000fda0004702670 */
[----:B------:R-:W-:Y:S01]  /*16b0*/  @P0 LOP3.LUT R3, R27, 0x7ff00000, RZ, 0xfc, !PT ;  /* 0x7ff000001b030812 */ /* 0x000fe200078efcff */
[----:B------:R-:W-:Y:S02]  /*16c0*/  @!P0 IMAD.MOV.U32 R26, RZ, RZ, RZ ;  /* 0x000000ffff1a8224 */ /* 0x000fe400078e00ff */
[----:B------:R-:W-:Y:S02]  /*16d0*/  @P0 IMAD.MOV.U32 R26, RZ, RZ, RZ ;  /* 0x000000ffff1a0224 */ /* 0x000fe400078e00ff */
[----:B------:R-:W-:Y:S01]  /*16e0*/  @P0 IMAD.MOV.U32 R27, RZ, RZ, R3 ;  /* 0x000000ffff1b0224 */ /* 0x000fe200078e0003 */
[----:B------:R-:W-:Y:S06]  /*16f0*/  BRA `(.L_x_31) ;  /* 0x0000000000147947 */ /* 0x000fec0003800000 */
.L_x_33:
[----:B------:R-:W-:Y:S01]  /*1700*/  LOP3.LUT R27, R7, 0x80000, RZ, 0xfc, !PT ;  /* 0x00080000071b7812 */ /* 0x000fe200078efcff */
[----:B------:R-:W-:Y:S01]  /*1710*/  IMAD.MOV.U32 R26, RZ, RZ, R6 ;  /* 0x000000ffff1a7224 */ /* 0x000fe200078e0006 */
[----:B------:R-:W-:Y:S06]  /*1720*/  BRA `(.L_x_31) ;  /* 0x0000000000087947 */ /* 0x000fec0003800000 */
.L_x_32:
[----:B------:R-:W-:Y:S01]  /*1730*/  LOP3.LUT R27, R21, 0x80000, RZ, 0xfc, !PT ;  /* 0x00080000151b7812 */ /* 0x000fe200078efcff */
[----:B------:R-:W-:-:S07]  /*1740*/  IMAD.MOV.U32 R26, RZ, RZ, R20 ;  /* 0x000000ffff1a7224 */ /* 0x000fce00078e0014 */
.L_x_31:
[----:B------:R-:W-:Y:S02]  /*1750*/  IMAD.MOV.U32 R23, RZ, RZ, 0x0 ;  /* 0x00000000ff177424 */ /* 0x000fe400078e00ff */
[----:B------:R-:W-:Y:S02]  /*1760*/  IMAD.MOV.U32 R4, RZ, RZ, R26 ;  /* 0x000000ffff047224 */ /* 0x000fe400078e001a */
[----:B------:R-:W-:Y:S01]  /*1770*/  IMAD.MOV.U32 R5, RZ, RZ, R27 ;  /* 0x000000ffff057224 */ /* 0x000fe200078e001b */
[----:B------:R-:W-:Y:S06]  /*1780*/  RET.REL.NODEC R22 `(_Z12consMomentumPdS_S_iiS_) ;  /* 0xffffffe8161c7950 */ /* 0x000fec0003c3ffff */
.L_x_34:
        /* <DEDUP_REMOVED lines=15> */
.L_x_51:


//--------------------- .text._Z9collisionPdS_S_i --------------------------
	.section	.text._Z9collisionPdS_S_i,"ax",@progbits
	.align	128
        .global         _Z9collisionPdS_S_i
        .type           _Z9collisionPdS_S_i,@function
        .size           _Z9collisionPdS_S_i,(.L_x_59 - _Z9collisionPdS_S_i)
        .other          _Z9collisionPdS_S_i,@"STO_CUDA_ENTRY STV_DEFAULT"
_Z9collisionPdS_S_i:
.text._Z9collisionPdS_S_i:
        /* <DEDUP_REMOVED lines=14> */
[----:B------:R-:W1:Y:S01]  /*00e0*/  LDC.64 R22, c[0x0][0x380] ;  /* 0x0000e000ff167b82 */ /* 0x000e620000000a00 */
[----:B0-----:R-:W-:-:S04]  /*00f0*/  IMAD.WIDE.U32 R10, R0, 0x18, R10 ;  /* 0x00000018000a7825 */ /* 0x001fc800078e000a */
[----:B------:R-:W-:Y:S01]  /*0100*/  VIADD R11, R11, UR4 ;  /* 0x000000040b0b7c36 */ /* 0x000fe20008000000 */
[----:B-1----:R-:W2:Y:S04]  /*0110*/  LDG.E.64 R6, desc[UR8][R22.64+0x18] ;  /* 0x0000180816067981 */ /* 0x002ea8000c1e1b00 */
[----:B------:R-:W2:Y:S04]  /*0120*/  LDG.E.64 R8, desc[UR8][R10.64] ;  /* 0x000000080a087981 */ /* 0x000ea8000c1e1b00 */
[----:B------:R-:W3:Y:S04]  /*0130*/  LDG.E.64 R12, desc[UR8][R22.64+0x20] ;  /* 0x00002008160c7981 */ /* 0x000ee8000c1e1b00 */
[----:B------:R-:W3:Y:S04]  /*0140*/  LDG.E.64 R14, desc[UR8][R10.64+0x8] ;  /* 0x000008080a0e7981 */ /* 0x000ee8000c1e1b00 */
[----:B------:R-:W4:Y:S04]  /*0150*/  LDG.E.64 R16, desc[UR8][R22.64+0x28] ;  /* 0x0000280816107981 */ /* 0x000f28000c1e1b00 */
[----:B------:R-:W4:Y:S01]  /*0160*/  LDG.E.64 R18, desc[UR8][R10.64+0x10] ;  /* 0x000010080a127981 */ /* 0x000f22000c1e1b00 */
[----:B------:R-:W0:Y:S03]  /*0170*/  LDC.64 R20, c[0x0][0x390] ;  /* 0x0000e400ff147b82 */ /* 0x000e260000000a00 */
[----:B0-----:R-:W5:Y:S04]  /*0180*/  LDG.E.64 R2, desc[UR8][R20.64] ;  /* 0x0000000814027981 */ /* 0x001f68000c1e1b00 */
[----:B------:R0:W5:Y:S01]  /*0190*/  LDG.E.64 R4, desc[UR8][R20.64+0x8] ;  /* 0x0000080814047981 */ /* 0x000162000c1e1b00 */
[----:B------:R-:W-:Y:S01]  /*01a0*/  UMOV UR4, 0xffffffff ;  /* 0xffffffff00047882 */ /* 0x000fe20000000000 */
[----:B------:R-:W-:-:S02]  /*01b0*/  UMOV UR5, 0x7fefffff ;  /* 0x7fefffff00057882 */ /* 0x000fc40000000000 */
[----:B------:R-:W-:Y:S01]  /*01c0*/  UMOV UR6, UR5 ;  /* 0x0000000500067c82 */ /* 0x000fe20008000000 */
[----:B------:R-:W-:Y:S01]  /*01d0*/  MOV R24, 0x0 ;  /* 0x0000000000187802 */ /* 0x000fe20000000f00 */
[----:B------:R-:W-:Y:S01]  /*01e0*/  IMAD.MOV.U32 R25, RZ, RZ, 0x3fd80000 ;  /* 0x3fd80000ff197424 */ /* 0x000fe200078e00ff */
[----:B--2---:R-:W-:Y:S02]  /*01f0*/  DADD R6, R6, -R8 ;  /* 0x0000000006067229 */ /* 0x004fe40000000808 */
[----:B---3--:R-:W-:-:S08]  /*0200*/  DADD R8, R12, -R14 ;  /* 0x000000000c087229 */ /* 0x008fd0000000080e */
[----:B------:R-:W-:Y:S01]  /*0210*/  DSETP.MAX.AND P0, P1, |R6|, |R8|, PT ;  /* 0x400000080600722a */ /* 0x000fe2000390f200 */
[----:B------:R-:W-:Y:S02]  /*0220*/  IMAD.MOV.U32 R14, RZ, RZ, R7 ;  /* 0x000000ffff0e7224 */ /* 0x000fe400078e0007 */
[----:B------:R-:W-:Y:S01]  /*0230*/  IMAD.MOV.U32 R15, RZ, RZ, R9 ;  /* 0x000000ffff0f7224 */ /* 0x000fe200078e0009 */
[----:B----4-:R-:W-:Y:S01]  /*0240*/  DADD R12, R16, -R18 ;  /* 0x00000000100c7229 */ /* 0x010fe20000000812 */
[----:B------:R-:W-:Y:S02]  /*0250*/  IMAD.MOV.U32 R10, RZ, RZ, R6 ;  /* 0x000000ffff0a7224 */ /* 0x000fe400078e0006 */
[----:B------:R-:W-:Y:S01]  /*0260*/  IMAD.MOV.U32 R11, RZ, RZ, R8 ;  /* 0x000000ffff0b7224 */ /* 0x000fe200078e0008 */
[----:B------:R-:W-:-:S06]  /*0270*/  FSEL R17, |R14|, |R15|, P0 ;  /* 0x4000000f0e117208 */ /* 0x000fcc0000000200 */
[----:B------:R-:W-:Y:S02]  /*0280*/  @P1 LOP3.LUT R17, R15, 0x80000, RZ, 0xfc, !PT ;  /* 0x000800000f111812 */ /* 0x000fe400078efcff */
[----:B------:R-:W-:Y:S01]  /*0290*/  SEL R14, R10, R11, P0 ;  /* 0x0000000b0a0e7207 */ /* 0x000fe20000000000 */
[----:B------:R-:W-:Y:S02]  /*02a0*/  DSETP.MIN.AND P0, P1, |R6|, |R8|, PT ;  /* 0x400000080600722a */ /* 0x000fe40003900200 */
[----:B------:R-:W-:-:S04]  /*02b0*/  IMAD.MOV.U32 R15, RZ, RZ, R17 ;  /* 0x000000ffff0f7224 */ /* 0x000fc800078e0011 */
[----:B------:R-:W-:Y:S02]  /*02c0*/  SEL R18, R10, R11, P0 ;  /* 0x0000000b0a127207 */ /* 0x000fe40000000000 */
[----:B------:R-:W-:Y:S01]  /*02d0*/  DSETP.MAX.AND P4, P5, |R12|, R14, PT ;  /* 0x0000000e0c00722a */ /* 0x000fe20003d8f200 */
[----:B------:R-:W-:Y:S02]  /*02e0*/  IMAD.MOV.U32 R10, RZ, RZ, R13 ;  /* 0x000000ffff0a7224 */ /* 0x000fe400078e000d */
[----:B------:R-:W-:Y:S02]  /*02f0*/  IMAD.MOV.U32 R17, RZ, RZ, R15 ;  /* 0x000000ffff117224 */ /* 0x000fe400078e000f */
[----:B------:R-:W-:-:S03]  /*0300*/  IMAD.MOV.U32 R11, RZ, RZ, R14 ;  /* 0x000000ffff0b7224 */ /* 0x000fc600078e000e */
[----:B------:R-:W-:Y:S02]  /*0310*/  FSEL R19, |R10|, R17, P4 ;  /* 0x000000110a137208 */ /* 0x000fe40002000200 */
[----:B------:R-:W-:Y:S01]  /*0320*/  MOV R10, R12 ;  /* 0x0000000c000a7202 */ /* 0x000fe20000000f00 */
[----:B------:R-:W-:Y:S01]  /*0330*/  DSETP.MIN.AND P2, P3, |R12|, R14, PT ;  /* 0x0000000e0c00722a */ /* 0x000fe20003b40200 */
[----:B------:R-:W-:Y:S02]  /*0340*/  IMAD.MOV.U32 R16, RZ, RZ, R15 ;  /* 0x000000ffff107224 */ /* 0x000fe400078e000f */
[----:B------:R-:W-:Y:S01]  /*0350*/  SEL R10, R10, R11, P4 ;  /* 0x0000000b0a0a7207 */ /* 0x000fe20002000000 */
[----:B------:R-:W-:Y:S01]  /*0360*/  IMAD.MOV.U32 R11, RZ, RZ, R13 ;  /* 0x000000ffff0b7224 */ /* 0x000fe200078e000d */
[----:B------:R-:W-:-:S04]  /*0370*/  @P5 LOP3.LUT R19, R17, 0x80000, RZ, 0xfc, !PT ;  /* 0x0008000011135812 */ /* 0x000fc800078efcff */
[----:B0-----:R-:W-:Y:S01]  /*0380*/  FSEL R21, |R11|, R16, P2 ;  /* 0x000000100b157208 */ /* 0x001fe20001000200 */
[----:B------:R-:W-:Y:S02]  /*0390*/  IMAD.MOV.U32 R11, RZ, RZ, R19 ;  /* 0x000000ffff0b7224 */ /* 0x000fe400078e0013 */
[----:B------:R-:W-:Y:S02]  /*03a0*/  IMAD.MOV.U32 R20, RZ, RZ, R14 ;  /* 0x000000ffff147224 */ /* 0x000fe400078e000e */
[----:B------:R-:W-:Y:S01]  /*03b0*/  IMAD.MOV.U32 R15, RZ, RZ, R12 ;  /* 0x000000ffff0f7224 */ /* 0x000fe200078e000c */
[----:B------:R-:W-:Y:S02]  /*03c0*/  LOP3.LUT R14, R11, 0xffc00000, RZ, 0xc0, !PT ;  /* 0xffc000000b0e7812 */ /* 0x000fe400078ec0ff */
[----:B------:R-:W-:Y:S01]  /*03d0*/  @P3 LOP3.LUT R21, R16, 0x80000, RZ, 0xfc, !PT ;  /* 0x0008000010153812 */ /* 0x000fe200078efcff */
[----:B------:R-:W-:Y:S01]  /*03e0*/  IMAD.MOV.U32 R16, RZ, RZ, RZ ;  /* 0x000000ffff107224 */ /* 0x000fe200078e00ff */
[----:B------:R-:W-:-:S02]  /*03f0*/  SEL R20, R15, R20, P2 ;  /* 0x000000140f147207 */ /* 0x000fc40001000000 */
[----:B------:R-:W-:Y:S01]  /*0400*/  LOP3.LUT R17, R14, 0x7fd00000, RZ, 0x3c, !PT ;  /* 0x7fd000000e117812 */ /* 0x000fe200078e3cff */
[----:B------:R-:W-:Y:S01]  /*0410*/  IMAD.MOV.U32 R22, RZ, RZ, R9 ;  /* 0x000000ffff167224 */ /* 0x000fe200078e0009 */
[----:B------:R-:W-:-:S04]  /*0420*/  MOV R15, R7 ;  /* 0x00000007000f7202 */ /* 0x000fc80000000f00 */
[----:B------:R-:W-:Y:S01]  /*0430*/  DMUL R20, R20, R16 ;  /* 0x0000001014147228 */ /* 0x000fe20000000000 */
[----:B------:R-:W-:Y:S02]  /*0440*/  FSEL R19, |R15|, |R22|, P0 ;  /* 0x400000160f137208 */ /* 0x000fe40000000200 */
[----:B------:R-:W-:-:S05]  /*0450*/  @P1 LOP3.LUT R19, R22, 0x80000, RZ, 0xfc, !PT ;  /* 0x0008000016131812 */ /* 0x000fca00078efcff */
[----:B------:R-:W-:Y:S02]  /*0460*/  DMUL R20, R20, R20 ;  /* 0x0000001414147228 */ /* 0x000fe40000000000 */
[-C--:B------:R-:W-:Y:S02]  /*0470*/  DMUL R18, R18, R16.reuse ;  /* 0x0000001012127228 */ /* 0x080fe40000000000 */
[----:B------:R-:W-:-:S06]  /*0480*/  DMUL R16, R10, R16 ;  /* 0x000000100a107228 */ /* 0x000fcc0000000000 */
[----:B------:R-:W-:-:S08]  /*0490*/  DFMA R20, R18, R18, R20 ;  /* 0x000000121214722b */ /* 0x000fd00000000014 */
[----:B------:R-:W-:-:S08]  /*04a0*/  DFMA R16, R16, R16, R20 ;  /* 0x000000101010722b */ /* 0x000fd00000000014 */
[----:B------:R-:W-:Y:S01]  /*04b0*/  DSETP.MIN.AND P0, P1, R16, UR4, PT ;  /* 0x0000000410007e2a */ /* 0x000fe2000b900000 */
[----:B------:R-:W-:Y:S02]  /*04c0*/  IMAD.U32 R18, RZ, RZ, UR6 ;  /* 0x00000006ff127e24 */ /* 0x000fe4000f8e00ff */
[----:B------:R-:W-:-:S05]  /*04d0*/  IMAD.MOV.U32 R15, RZ, RZ, R17 ;  /* 0x000000ffff0f7224 */ /* 0x000fca00078e0011 */
[----:B------:R-:W-:-:S06]  /*04e0*/  FSEL R21, R15, UR6, P0 ;  /* 0x000000060f157c08 */ /* 0x000fcc0008000000 */
[----:B------:R-:W-:-:S04]  /*04f0*/  @P1 LOP3.LUT R21, R18, 0x80000, RZ, 0xfc, !PT ;  /* 0x0008000012151812 */ /* 0x000fc800078efcff */
[----:B------:R-:W0:Y:S01]  /*0500*/  MUFU.RSQ64H R19, R21 ;  /* 0x0000001500137308 */ /* 0x000e220000001c00 */
[----:B------:R-:W-:Y:S02]  /*0510*/  IMAD.MOV.U32 R18, RZ, RZ, RZ ;  /* 0x000000ffff127224 */ /* 0x000fe400078e00ff */
[----:B------:R-:W-:-:S05]  /*0520*/  IMAD.MOV.U32 R15, RZ, RZ, R16 ;  /* 0x000000ffff0f7224 */ /* 0x000fca00078e0010 */
[----:B------:R-:W-:Y:S01]  /*0530*/  SEL R20, R15, UR4, P0 ;  /* 0x000000040f147c07 */ /* 0x000fe20008000000 */
[----:B0-----:R-:W-:-:S08]  /*0540*/  DMUL R22, R18, R18 ;  /* 0x0000001212167228 */ /* 0x001fd00000000000 */
[----:B------:R-:W-:-:S08]  /*0550*/  DFMA R22, R20, -R22, 1 ;  /* 0x3ff000001416742b */ /* 0x000fd00000000816 */
[----:B------:R-:W-:Y:S02]  /*0560*/  DFMA R24, R22, R24, 0.5 ;  /* 0x3fe000001618742b */ /* 0x000fe40000000018 */
[----:B------:R-:W-:Y:S02]  /*0570*/  DMUL R22, R18, R22 ;  /* 0x0000001612167228 */ /* 0x000fe40000000000 */
[----:B------:R-:W-:-:S06]  /*0580*/  DADD R6, |R6|, |R8| ;  /* 0x0000000006067229 */ /* 0x000fcc0000000608 */
[----:B------:R-:W-:Y:S01]  /*0590*/  DFMA R22, R24, R22, R18 ;  /* 0x000000161816722b */ /* 0x000fe20000000012 */
[----:B------:R-:W-:Y:S01]  /*05a0*/  LOP3.LUT R15, R14, 0x100000, RZ, 0xfc, !PT ;  /* 0x001000000e0f7812 */ /* 0x000fe200078efcff */
[----:B------:R-:W-:Y:S01]  /*05b0*/  IMAD.MOV.U32 R14, RZ, RZ, RZ ;  /* 0x000000ffff0e7224 */ /* 0x000fe200078e00ff */
[----:B------:R-:W-:-:S05]  /*05c0*/  DADD R6, |R12|, R6 ;  /* 0x000000000c067229 */ /* 0x000fca0000000206 */
[----:B------:R-:W-:-:S03]  /*05d0*/  DMUL R22, R16, R22 ;  /* 0x0000001610167228 */ /* 0x000fc60000000000 */
[----:B------:R-:W-:-:S05]  /*05e0*/  DSETP.GT.AND P0, PT, R6, R10, PT ;  /* 0x0000000a0600722a */ /* 0x000fca0003f04000 */
[----:B------:R-:W-:Y:S01]  /*05f0*/  DMUL R22, R22, R14 ;  /* 0x0000000e16167228 */ /* 0x000fe20000000000 */
[----:B------:R-:W-:Y:S01]  /*0600*/  ISETP.GE.U32.AND P1, PT, R11, 0x7ff00000, PT ;  /* 0x7ff000000b00780c */ /* 0x000fe20003f26070 */
[----:B-----5:R-:W-:-:S08]  /*0610*/  DADD R2, R2, R4 ;  /* 0x0000000002027229 */ /* 0x020fd00000000004 */
[----:B------:R-:W-:Y:S02]  /*0620*/  FSEL R9, R22, R6, P0 ;  /* 0x0000000616097208 */ /* 0x000fe40000000000 */
[----:B------:R-:W-:Y:S02]  /*0630*/  FSEL R7, R23, R7, P0 ;  /* 0x0000000717077208 */ /* 0x000fe40000000000 */
[----:B------:R-:W-:Y:S02]  /*0640*/  FSEL R4, R9, R10, !P1 ;  /* 0x0000000a09047208 */ /* 0x000fe40004800000 */
[----:B------:R-:W-:-:S06]  /*0650*/  FSEL R5, R7, R11, !P1 ;  /* 0x0000000b07057208 */ /* 0x000fcc0004800000 */
        /* <DEDUP_REMOVED lines=9> */
.L_x_35:
        /* <DEDUP_REMOVED lines=9> */
.L_x_59:


//--------------------- .text._Z10mergeEjectPdS_id --------------------------
	.section	.text._Z10mergeEjectPdS_id,"ax",@progbits
	.align	128
        .global         _Z10mergeEjectPdS_id
        .type           _Z10mergeEjectPdS_id,@function
        .size           _Z10mergeEjectPdS_id,(.L_x_60 - _Z10mergeEjectPdS_id)
        .other          _Z10mergeEjectPdS_id,@"STO_CUDA_ENTRY STV_DEFAULT"
_Z10mergeEjectPdS_id:
.text._Z10mergeEjectPdS_id:
        /* <DEDUP_REMOVED lines=23> */
[----:B------:R-:W-:Y:S01]  /*0170*/  UMOV UR4, 0xffffffff ;  /* 0xffffffff00047882 */ /* 0x000fe20000000000 */
[----:B------:R-:W-:-:S02]  /*0180*/  UMOV UR5, 0x7fefffff ;  /* 0x7fefffff00057882 */ /* 0x000fc40000000000 */
[----:B------:R-:W-:Y:S01]  /*0190*/  UMOV UR6, UR5 ;  /* 0x0000000500067c82 */ /* 0x000fe20008000000 */
[----:B------:R-:W-:Y:S02]  /*01a0*/  IMAD.MOV.U32 R20, RZ, RZ, 0x0 ;  /* 0x00000000ff147424 */ /* 0x000fe400078e00ff */
[----:B------:R-:W-:Y:S01]  /*01b0*/  IMAD.MOV.U32 R21, RZ, RZ, 0x3fd80000 ;  /* 0x3fd80000ff157424 */ /* 0x000fe200078e00ff */
[----:B--2---:R-:W-:Y:S02]  /*01c0*/  DADD R2, R2, -R6 ;  /* 0x0000000002027229 */ /* 0x004fe40000000806 */
[----:B---3--:R-:W-:-:S08]  /*01d0*/  DADD R6, R8, -R10 ;  /* 0x0000000008067229 */ /* 0x008fd0000000080a */
[----:B------:R-:W-:Y:S01]  /*01e0*/  DSETP.MAX.AND P0, P1, |R2|, |R6|, PT ;  /* 0x400000060200722a */ /* 0x000fe2000390f200 */
[----:B------:R-:W-:Y:S01]  /*01f0*/  IMAD.MOV.U32 R10, RZ, RZ, R3 ;  /* 0x000000ffff0a7224 */ /* 0x000fe200078e0003 */
[----:B----4-:R-:W-:Y:S01]  /*0200*/  DADD R8, R14, -R16 ;  /* 0x000000000e087229 */ /* 0x010fe20000000810 */
[----:B------:R-:W-:Y:S02]  /*0210*/  IMAD.MOV.U32 R15, RZ, RZ, R7 ;  /* 0x000000ffff0f7224 */ /* 0x000fe400078e0007 */
[----:B------:R-:W-:-:S03]  /*0220*/  IMAD.MOV.U32 R11, RZ, RZ, R6 ;  /* 0x000000ffff0b7224 */ /* 0x000fc600078e0006 */
[----:B------:R-:W-:Y:S01]  /*0230*/  FSEL R17, |R10|, |R15|, P0 ;  /* 0x4000000f0a117208 */ /* 0x000fe20000000200 */
[----:B------:R-:W-:-:S05]  /*0240*/  IMAD.MOV.U32 R10, RZ, RZ, R2 ;  /* 0x000000ffff0a7224 */ /* 0x000fca00078e0002 */
[----:B------:R-:W-:Y:S02]  /*0250*/  @P1 LOP3.LUT R17, R15, 0x80000, RZ, 0xfc, !PT ;  /* 0x000800000f111812 */ /* 0x000fe400078efcff */
[----:B------:R-:W-:-:S03]  /*0260*/  SEL R10, R10, R11, P0 ;  /* 0x0000000b0a0a7207 */ /* 0x000fc60000000000 */
[----:B------:R-:W-:Y:S01]  /*0270*/  IMAD.MOV.U32 R11, RZ, RZ, R17 ;  /* 0x000000ffff0b7224 */ /* 0x000fe200078e0011 */
[----:B------:R-:W-:Y:S01]  /*0280*/  DSETP.MIN.AND P0, P1, |R2|, |R6|, PT ;  /* 0x400000060200722a */ /* 0x000fe20003900200 */
[----:B------:R-:W-:Y:S01]  /*0290*/  IMAD.MOV.U32 R4, RZ, RZ, R2 ;  /* 0x000000ffff047224 */ /* 0x000fe200078e0002 */
[----:B------:R-:W-:-:S03]  /*02a0*/  MOV R5, R6 ;  /* 0x0000000600057202 */ /* 0x000fc60000000f00 */
[C-C-:B------:R-:W-:Y:S01]  /*02b0*/  DSETP.MAX.AND P4, P5, |R8|.reuse, R10.reuse, PT ;  /* 0x0000000a0800722a */ /* 0x140fe20003d8f200 */
[----:B------:R-:W-:Y:S01]  /*02c0*/  IMAD.MOV.U32 R12, RZ, RZ, R9 ;  /* 0x000000ffff0c7224 */ /* 0x000fe200078e0009 */
[----:B------:R-:W-:Y:S01]  /*02d0*/  SEL R14, R4, R5, P0 ;  /* 0x00000005040e7207 */ /* 0x000fe20000000000 */
[--C-:B------:R-:W-:Y:S02]  /*02e0*/  IMAD.MOV.U32 R13, RZ, RZ, R11.reuse ;  /* 0x000000ffff0d7224 */ /* 0x100fe400078e000b */
[----:B------:R-:W-:Y:S02]  /*02f0*/  IMAD.MOV.U32 R4, RZ, RZ, R8 ;  /* 0x000000ffff047224 */ /* 0x000fe400078e0008 */
[----:B------:R-:W-:Y:S01]  /*0300*/  IMAD.MOV.U32 R5, RZ, RZ, R10 ;  /* 0x000000ffff057224 */ /* 0x000fe200078e000a */
[----:B------:R-:W-:Y:S01]  /*0310*/  DSETP.MIN.AND P2, P3, |R8|, R10, PT ;  /* 0x0000000a0800722a */ /* 0x000fe20003b40200 */
[----:B------:R-:W-:Y:S01]  /*0320*/  FSEL R15, |R12|, R13, P4 ;  /* 0x0000000d0c0f7208 */ /* 0x000fe20002000200 */
[----:B------:R-:W-:-:S02]  /*0330*/  IMAD.MOV.U32 R12, RZ, RZ, R11 ;  /* 0x000000ffff0c7224 */ /* 0x000fc400078e000b */
[----:B------:R-:W-:Y:S02]  /*0340*/  SEL R4, R4, R5, P4 ;  /* 0x0000000504047207 */ /* 0x000fe40002000000 */
[----:B------:R-:W-:Y:S02]  /*0350*/  @P5 LOP3.LUT R15, R13, 0x80000, RZ, 0xfc, !PT ;  /* 0x000800000d0f5812 */ /* 0x000fe400078efcff */
[----:B------:R-:W-:-:S04]  /*0360*/  MOV R5, R9 ;  /* 0x0000000900057202 */ /* 0x000fc80000000f00 */
[----:B------:R-:W-:Y:S01]  /*0370*/  FSEL R17, |R5|, R12, P2 ;  /* 0x0000000c05117208 */ /* 0x000fe20001000200 */
        /* <DEDUP_REMOVED lines=8> */
[----:B------:R-:W-:Y:S02]  /*0400*/  IMAD.MOV.U32 R11, RZ, RZ, R3 ;  /* 0x000000ffff0b7224 */ /* 0x000fe400078e0003 */
[----:B------:R-:W-:-:S03]  /*0410*/  IMAD.MOV.U32 R18, RZ, RZ, R7 ;  /* 0x000000ffff127224 */ /* 0x000fc600078e0007 */
[----:B------:R-:W-:Y:S02]  /*0420*/  DMUL R16, R16, R12 ;  /* 0x0000000c10107228 */ /* 0x000fe40000000000 */
[----:B------:R-:W-:Y:S02]  /*0430*/  FSEL R15, |R11|, |R18|, P0 ;  /* 0x400000120b0f7208 */ /* 0x000fe40000000200 */
[----:B------:R-:W-:-:S04]  /*0440*/  @P1 LOP3.LUT R15, R18, 0x80000, RZ, 0xfc, !PT ;  /* 0x00080000120f1812 */ /* 0x000fc800078efcff */
[----:B------:R-:W-:Y:S02]  /*0450*/  DMUL R16, R16, R16 ;  /* 0x0000001010107228 */ /* 0x000fe40000000000 */
[-C--:B------:R-:W-:Y:S02]  /*0460*/  DMUL R14, R14, R12.reuse ;  /* 0x0000000c0e0e7228 */ /* 0x080fe40000000000 */
[----:B------:R-:W-:-:S06]  /*0470*/  DMUL R12, R4, R12 ;  /* 0x0000000c040c7228 */ /* 0x000fcc0000000000 */
[----:B------:R-:W-:-:S08]  /*0480*/  DFMA R16, R14, R14, R16 ;  /* 0x0000000e0e10722b */ /* 0x000fd00000000010 */
[----:B------:R-:W-:-:S08]  /*0490*/  DFMA R12, R12, R12, R16 ;  /* 0x0000000c0c0c722b */ /* 0x000fd00000000010 */
[----:B------:R-:W-:Y:S02]  /*04a0*/  DSETP.MIN.AND P0, P1, R12, UR4, PT ;  /* 0x000000040c007e2a */ /* 0x000fe4000b900000 */
[----:B------:R-:W-:Y:S01]  /*04b0*/  IMAD.MOV.U32 R11, RZ, RZ, R13 ;  /* 0x000000ffff0b7224 */ /* 0x000fe200078e000d */
[----:B------:R-:W-:-:S04]  /*04c0*/  MOV R16, UR6 ;  /* 0x0000000600107c02 */ /* 0x000fc80008000f00 */
[----:B------:R-:W-:-:S07]  /*04d0*/  FSEL R15, R11, UR6, P0 ;  /* 0x000000060b0f7c08 */ /* 0x000fce0008000000 */
[----:B------:R-:W-:-:S04]  /*04e0*/  @P1 LOP3.LUT R15, R16, 0x80000, RZ, 0xfc, !PT ;  /* 0x00080000100f1812 */ /* 0x000fc800078efcff */
[----:B------:R-:W0:Y:S01]  /*04f0*/  MUFU.RSQ64H R17, R15 ;  /* 0x0000000f00117308 */ /* 0x000e220000001c00 */
[----:B------:R-:W-:Y:S02]  /*0500*/  IMAD.MOV.U32 R16, RZ, RZ, RZ ;  /* 0x000000ffff107224 */ /* 0x000fe400078e00ff */
[----:B------:R-:W-:-:S05]  /*0510*/  IMAD.MOV.U32 R11, RZ, RZ, R12 ;  /* 0x000000ffff0b7224 */ /* 0x000fca00078e000c */
[----:B------:R-:W-:Y:S01]  /*0520*/  SEL R14, R11, UR4, P0 ;  /* 0x000000040b0e7c07 */ /* 0x000fe20008000000 */
[----:B------:R-:W-:Y:S02]  /*0530*/  DADD R2, |R2|, |R6| ;  /* 0x0000000002027229 */ /* 0x000fe40000000606 */
[----:B0-----:R-:W-:Y:S01]  /*0540*/  DMUL R18, R16, R16 ;  /* 0x0000001010127228 */ /* 0x001fe20000000000 */
[----:B------:R-:W-:Y:S01]  /*0550*/  LOP3.LUT R11, R10, 0x100000, RZ, 0xfc, !PT ;  /* 0x001000000a0b7812 */ /* 0x000fe200078efcff */
[----:B------:R-:W0:Y:S06]  /*0560*/  LDCU.64 UR4, c[0x0][0x398] ;  /* 0x00007300ff0477ac */ /* 0x000e2c0008000a00 */
[----:B------:R-:W-:-:S08]  /*0570*/  DFMA R18, R14, -R18, 1 ;  /* 0x3ff000000e12742b */ /* 0x000fd00000000812 */
[----:B------:R-:W-:Y:S02]  /*0580*/  DFMA R20, R18, R20, 0.5 ;  /* 0x3fe000001214742b */ /* 0x000fe40000000014 */
[----:B------:R-:W-:-:S08]  /*0590*/  DMUL R18, R16, R18 ;  /* 0x0000001210127228 */ /* 0x000fd00000000000 */
[----:B------:R-:W-:Y:S01]  /*05a0*/  DFMA R18, R20, R18, R16 ;  /* 0x000000121412722b */ /* 0x000fe20000000010 */
[----:B------:R-:W-:Y:S01]  /*05b0*/  MOV R10, RZ ;  /* 0x000000ff000a7202 */ /* 0x000fe20000000f00 */
[----:B------:R-:W-:-:S06]  /*05c0*/  DADD R2, |R8|, R2 ;  /* 0x0000000008027229 */ /* 0x000fcc0000000202 */
[----:B------:R-:W-:Y:S02]  /*05d0*/  DMUL R18, R12, R18 ;  /* 0x000000120c127228 */ /* 0x000fe40000000000 */
[----:B------:R-:W-:-:S06]  /*05e0*/  DSETP.GT.AND P0, PT, R2, R4, PT ;  /* 0x000000040200722a */ /* 0x000fcc0003f04000 */
[----:B------:R-:W-:Y:S01]  /*05f0*/  DMUL R18, R18, R10 ;  /* 0x0000000a12127228 */ /* 0x000fe20000000000 */
[----:B------:R-:W-:Y:S02]  /*0600*/  IMAD.MOV.U32 R6, RZ, RZ, -0x147ae148 ;  /* 0xeb851eb8ff067424 */ /* 0x000fe400078e00ff */
[----:B------:R-:W-:Y:S01]  /*0610*/  IMAD.MOV.U32 R7, RZ, RZ, 0x3f9eb851 ;  /* 0x3f9eb851ff077424 */ /* 0x000fe200078e00ff */
[----:B------:R-:W-:-:S06]  /*0620*/  ISETP.GE.U32.AND P1, PT, R5, 0x7ff00000, PT ;  /* 0x7ff000000500780c */ /* 0x000fcc0003f26070 */
[----:B------:R-:W-:Y:S02]  /*0630*/  FSEL R9, R18, R2, P0 ;  /* 0x0000000212097208 */ /* 0x000fe40000000000 */
[----:B------:R-:W-:Y:S01]  /*0640*/  FSEL R3, R19, R3, P0 ;  /* 0x0000000313037208 */ /* 0x000fe20000000000 */
[----:B0-----:R-:W-:Y:S01]  /*0650*/  DMUL R6, R6, UR4 ;  /* 0x0000000406067c28 */ /* 0x001fe20008000000 */
[----:B------:R-:W-:Y:S02]  /*0660*/  FSEL R2, R9, R4, !P1 ;  /* 0x0000000409027208 */ /* 0x000fe40004800000 */
[----:B------:R-:W-:-:S06]  /*0670*/  FSEL R3, R3, R5, !P1 ;  /* 0x0000000503037208 */ /* 0x000fcc0004800000 */
[----:B------:R-:W-:-:S14]  /*0680*/  DSETP.GEU.AND P0, PT, R2, R6, PT ;  /* 0x000000060200722a */ /* 0x000fdc0003f0e000 */
[----:B------:R-:W0:Y:S02]  /*0690*/  @!P0 LDC.64 R4, c[0x0][0x388] ;  /* 0x0000e200ff048b82 */ /* 0x000e240000000a00 */
[----:B0-----:R-:W-:-:S04]  /*06a0*/  @!P0 LEA R4, P1, R0, R4, 0x3 ;  /* 0x0000000400048211 */ /* 0x001fc800078218ff */
[----:B------:R-:W-:-:S05]  /*06b0*/  @!P0 LEA.HI.X R5, R0, R5, RZ, 0x3, P1 ;  /* 0x0000000500058211 */ /* 0x000fca00008f1cff */
[----:B------:R0:W-:Y:S01]  /*06c0*/  @!P0 STG.E.64 desc[UR8][R4.64], RZ ;  /* 0x000000ff04008986 */ /* 0x0001e2000c101b08 */
[----:B------:R-:W-:Y:S05]  /*06d0*/  @!P0 EXIT ;  /* 0x000000000000894d */ /* 0x000fea0003800000 */
[----:B------:R-:W-:-:S14]  /*06e0*/  DSETP.GT.AND P0, PT, R2, UR4, PT ;  /* 0x0000000402007e2a */ /* 0x000fdc000bf04000 */
[----:B------:R-:W-:Y:S05]  /*06f0*/  @!P0 EXIT ;  /* 0x000000000000894d */ /* 0x000fea0003800000 */
[----:B------:R-:W0:Y:S01]  /*0700*/  LDCU.64 UR4, c[0x0][0x388] ;  /* 0x00007100ff0477ac */ /* 0x000e220008000a00 */
[----:B------:R-:W-:Y:S02]  /*0710*/  IMAD.MOV.U32 R2, RZ, RZ, 0x0 ;  /* 0x00000000ff027424 */ /* 0x000fe400078e00ff */
[----:B------:R-:W-:Y:S01]  /*0720*/  IMAD.MOV.U32 R3, RZ, RZ, 0x40000000 ;  /* 0x40000000ff037424 */ /* 0x000fe200078e00ff */
[----:B0-----:R-:W-:-:S04]  /*0730*/  LEA R4, P0, R0, UR4, 0x3 ;  /* 0x0000000400047c11 */ /* 0x001fc8000f8018ff */
[----:B------:R-:W-:-:S05]  /*0740*/  LEA.HI.X R5, R0, UR5, RZ, 0x3, P0 ;  /* 0x0000000500057c11 */ /* 0x000fca00080f1cff */
[----:B------:R-:W-:Y:S01]  /*0750*/  STG.E.64 desc[UR8][R4.64], R2 ;  /* 0x0000000204007986 */ /* 0x000fe2000c101b08 */
[----:B------:R-:W-:Y:S05]  /*0760*/  EXIT ;  /* 0x000000000000794d */ /* 0x000fea0003800000 */
.L_x_36:
        /* <DEDUP_REMOVED lines=9> */
.L_x_60:


//--------------------- .text._Z8B_kernelPdS_S_S_diS_d --------------------------
	.section	.text._Z8B_kernelPdS_S_S_diS_d,"ax",@progbits
	.align	128
        .global         _Z8B_kernelPdS_S_S_diS_d
        .type           _Z8B_kernelPdS_S_S_diS_d,@function
        .size           _Z8B_kernelPdS_S_S_diS_d,(.L_x_52 - _Z8B_kernelPdS_S_S_diS_d)
        .other          _Z8B_kernelPdS_S_S_diS_d,@"STO_CUDA_ENTRY STV_DEFAULT"
_Z8B_kernelPdS_S_S_diS_d:
.text._Z8B_kernelPdS_S_S_diS_d:
[----:B------:R-:W-:Y:S01]  /*0000*/  LDC R1, c[0x0][0x37c] ;  /* 0x0000df00ff017b82 */ /* 0x000fe20000000800 */
[----:B------:R-:W0:Y:S07]  /*0010*/  S2R R0, SR_TID.X ;  /* 0x0000000000007919 */ /* 0x000e2e0000002100 */
[----:B------:R-:W0:Y:S08]  /*0020*/  S2UR UR4, SR_CTAID.X ;  /* 0x00000000000479c3 */ /* 0x000e300000002500 */
[----:B------:R-:W0:Y:S08]  /*0030*/  LDC R19, c[0x0][0x360] ;  /* 0x0000d800ff137b82 */ /* 0x000e300000000800 */
[----:B------:R-:W1:Y:S01]  /*0040*/  LDC R2, c[0x0][0x3a8] ;  /* 0x0000ea00ff027b82 */ /* 0x000e620000000800 */
[----:B0-----:R-:W-:-:S04]  /*0050*/  IMAD R19, R19, UR4, R0 ;  /* 0x0000000413137c24 */ /* 0x001fc8000f8e0200 */
[----:B------:R-:W-:Y:S01]  /*0060*/  VIADD R19, R19, 0x2 ;  /* 0x0000000213137836 */ /* 0x000fe20000000000 */
[----:B-1----:R-:W-:-:S04]  /*0070*/  SHF.R.S32.HI R18, RZ, 0x1f, R2 ;  /* 0x0000001fff127819 */ /* 0x002fc80000011402 */
[----:B------:R-:W-:-:S04]  /*0080*/  ISETP.GE.U32.AND P0, PT, R19, R2, PT ;  /* 0x000000021300720c */ /* 0x000fc80003f06070 */
[----:B------:R-:W-:-:S13]  /*0090*/  ISETP.GE.U32.AND.EX P0, PT, RZ, R18, PT, P0 ;  /* 0x00000012ff00720c */ /* 0x000fda0003f06100 */
[----:B------:R-:W-:Y:S05]  /*00a0*/  @P0 EXIT ;  /* 0x000000000000094d */ /* 0x000fea0003800000 */
[----:B------:R-:W0:Y:S01]  /*00b0*/  LDC.64 R10, c[0x0][0x380] ;  /* 0x0000e000ff0a7b82 */ /* 0x000e220000000a00 */
[----:B------:R-:W1:Y:S01]  /*00c0*/  LDCU.64 UR6, c[0x0][0x358] ;  /* 0x00006b00ff0677ac */ /* 0x000e620008000a00 */
[----:B------:R-:W-:-:S06]  /*00d0*/  UMOV UR4, URZ ;  /* 0x000000ff00047c82 */ /* 0x000fcc0008000000 */
[----:B------:R-:W1:Y:S01]  /*00e0*/  LDC.64 R16, c[0x0][0x380] ;  /* 0x0000e000ff107b82 */ /* 0x000e620000000a00 */
[----:B0-----:R-:W-:-:S04]  /*00f0*/  IMAD.WIDE.U32 R10, R19, 0x18, R10 ;  /* 0x00000018130a7825 */ /* 0x001fc800078e000a */
[----:B------:R-:W-:Y:S01]  /*0100*/  VIADD R11, R11, UR4 ;  /* 0x000000040b0b7c36 */ /* 0x000fe20008000000 */
[----:B------:R-:W0:Y:S01]  /*0110*/  LDCU.64 UR4, c[0x0][0x3b8] ;  /* 0x00007700ff0477ac */ /* 0x000e220008000a00 */
[----:B-1----:R-:W2:Y:S04]  /*0120*/  LDG.E.64 R6, desc[UR6][R16.64+0x20] ;  /* 0x0000200610067981 */ /* 0x002ea8000c1e1b00 */
[----:B------:R-:W2:Y:S04]  /*0130*/  LDG.E.64 R8, desc[UR6][R10.64+0x8] ;  /* 0x000008060a087981 */ /* 0x000ea8000c1e1b00 */
[----:B------:R-:W3:Y:S04]  /*0140*/  LDG.E.64 R2, desc[UR6][R16.64+0x18] ;  /* 0x0000180610027981 */ /* 0x000ee8000c1e1b00 */
[----:B------:R-:W3:Y:S04]  /*0150*/  LDG.E.64 R4, desc[UR6][R10.64] ;  /* 0x000000060a047981 */ /* 0x000ee8000c1e1b00 */
[----:B------:R-:W4:Y:S04]  /*0160*/  LDG.E.64 R12, desc[UR6][R16.64+0x28] ;  /* 0x00002806100c7981 */ /* 0x000f28000c1e1b00 */
[----:B------:R-:W4:Y:S01]  /*0170*/  LDG.E.64 R14, desc[UR6][R10.64+0x10] ;  /* 0x000010060a0e7981 */ /* 0x000f22000c1e1b00 */
[----:B------:R-:W-:Y:S01]  /*0180*/  BSSY.RECONVERGENT B0, `(.L_x_37) ;  /* 0x0000018000007945 */ /* 0x000fe20003800200 */
[----:B--2---:R-:W-:-:S02]  /*0190*/  DADD R6, R6, -R8 ;  /* 0x0000000006067229 */ /* 0x004fc40000000808 */
[----:B---3--:R-:W-:-:S06]  /*01a0*/  DADD R2, R2, -R4 ;  /* 0x0000000002027229 */ /* 0x008fcc0000000804 */
[----:B------:R-:W-:Y:S02]  /*01b0*/  DMUL R8, R6, R6 ;  /* 0x0000000606087228 */ /* 0x000fe40000000000 */
[----:B----4-:R-:W-:-:S06]  /*01c0*/  DADD R4, R12, -R14 ;  /* 0x000000000c047229 */ /* 0x010fcc000000080e */
[----:B------:R-:W-:Y:S01]  /*01d0*/  DFMA R8, R2, R2, R8 ;  /* 0x000000020208722b */ /* 0x000fe20000000008 */
[----:B------:R-:W-:-:S07]  /*01e0*/  IMAD.MOV.U32 R14, RZ, RZ, RZ ;  /* 0x000000ffff0e7224 */ /* 0x000fce00078e00ff */
[----:B------:R-:W-:-:S08]  /*01f0*/  DFMA R8, R4, R4, R8 ;  /* 0x000000040408722b */ /* 0x000fd00000000008 */
[----:B0-----:R-:W-:-:S08]  /*0200*/  DADD R8, R8, UR4 ;  /* 0x0000000408087e29 */ /* 0x001fd00008000000 */
[----:B------:R-:W-:-:S08]  /*0210*/  DMUL R12, R8, R8 ;  /* 0x00000008080c7228 */ /* 0x000fd00000000000 */
[----:B------:R-:W-:Y:S01]  /*0220*/  DMUL R8, R8, R12 ;  /* 0x0000000c08087228 */ /* 0x000fe20000000000 */
[----:B------:R-:W-:Y:S02]  /*0230*/  IMAD.MOV.U32 R12, RZ, RZ, 0x0 ;  /* 0x00000000ff0c7424 */ /* 0x000fe400078e00ff */
[----:B------:R-:W-:-:S03]  /*0240*/  IMAD.MOV.U32 R13, RZ, RZ, 0x3fd80000 ;  /* 0x3fd80000ff0d7424 */ /* 0x000fc600078e00ff */
[----:B------:R-:W0:Y:S04]  /*0250*/  MUFU.RSQ64H R15, R9 ;  /* 0x00000009000f7308 */ /* 0x000e280000001c00 */
[----:B------:R-:W-:-:S04]  /*0260*/  IADD3 R0, PT, PT, R9, -0x100000, RZ ;  /* 0xfff0000009007810 */ /* 0x000fc80007ffe0ff */
[----:B------:R-:W-:Y:S01]  /*0270*/  ISETP.GE.U32.AND P0, PT, R0, 0x7fe00000, PT ;  /* 0x7fe000000000780c */ /* 0x000fe20003f06070 */
[----:B0-----:R-:W-:-:S08]  /*0280*/  DMUL R10, R14, R14 ;  /* 0x0000000e0e0a7228 */ /* 0x001fd00000000000 */
[----:B------:R-:W-:-:S08]  /*0290*/  DFMA R10, R8, -R10, 1 ;  /* 0x3ff00000080a742b */ /* 0x000fd0000000080a */
[----:B------:R-:W-:Y:S02]  /*02a0*/  DFMA R12, R10, R12, 0.5 ;  /* 0x3fe000000a0c742b */ /* 0x000fe4000000000c */
[----:B------:R-:W-:-:S08]  /*02b0*/  DMUL R10, R14, R10 ;  /* 0x0000000a0e0a7228 */ /* 0x000fd00000000000 */
[----:B------:R-:W-:Y:S01]  /*02c0*/  DFMA R14, R12, R10, R14 ;  /* 0x0000000a0c0e722b */ /* 0x000fe2000000000e */
[----:B------:R-:W-:Y:S10]  /*02d0*/  @!P0 BRA `(.L_x_38) ;  /* 0x0000000000088947 */ /* 0x000ff40003800000 */
[----:B------:R-:W-:-:S07]  /*02e0*/  MOV R0, 0x300 ;  /* 0x0000030000007802 */ /* 0x000fce0000000f00 */
[----:B------:R-:W-:Y:S05]  /*02f0*/  CALL.REL.NOINC `($__internal_3_$__cuda_sm20_drsqrt_f64_slowpath_v2) ;  /* 0x0000000400307944 */ /* 0x000fea0003c00000 */
.L_x_38:
[----:B------:R-:W-:Y:S05]  /*0300*/  BSYNC.RECONVERGENT B0 ;  /* 0x0000000000007941 */ /* 0x000fea0003800200 */
.L_x_37:
[----:B------:R-:W0:Y:S01]  /*0310*/  LDC.64 R12, c[0x0][0x390] ;  /* 0x0000e400ff0c7b82 */ /* 0x000e220000000a00 */
[----:B------:R-:W1:Y:S07]  /*0320*/  LDCU.64 UR4, c[0x0][0x3b0] ;  /* 0x00007600ff0477ac */ /* 0x000e6e0008000a00 */
[----:B------:R-:W2:Y:S01]  /*0330*/  LDC.64 R10, c[0x0][0x388] ;  /* 0x0000e200ff0a7b82 */ /* 0x000ea20000000a00 */
[C---:B------:R-:W-:Y:S01]  /*0340*/  IMAD.SHL.U32 R0, R19.reuse, 0x8, RZ ;  /* 0x0000000813007824 */ /* 0x040fe200078e00ff */
[----:B------:R-:W3:Y:S01]  /*0350*/  LDCU.128 UR8, c[0x0][0x390] ;  /* 0x00007200ff0877ac */ /* 0x000ee20008000c00 */
[----:B0-----:R-:W4:Y:S03]  /*0360*/  LDG.E.64 R8, desc[UR6][R12.64+0x8] ;  /* 0x000008060c087981 */ /* 0x001f26000c1e1b00 */
[----:B-1----:R-:W-:Y:S01]  /*0370*/  IADD3 R16, P0, PT, R0, UR4, RZ ;  /* 0x0000000400107c10 */ /* 0x002fe2000ff1e0ff */
[----:B------:R-:W-:Y:S01]  /*0380*/  UMOV UR4, URZ ;  /* 0x000000ff00047c82 */ /* 0x000fe20008000000 */
[----:B--2---:R-:W-:Y:S01]  /*0390*/  IMAD.WIDE.U32 R10, R19, 0x18, R10 ;  /* 0x00000018130a7825 */ /* 0x004fe200078e000a */
[----:B------:R-:W-:-:S03]  /*03a0*/  SHF.R.U32.HI R19, RZ, 0x1d, R19 ;  /* 0x0000001dff137819 */ /* 0x000fc60000011613 */
[----:B------:R-:W-:Y:S01]  /*03b0*/  VIADD R11, R11, UR4 ;  /* 0x000000040b0b7c36 */ /* 0x000fe20008000000 */
[----:B------:R-:W-:Y:S01]  /*03c0*/  IADD3.X R17, PT, PT, R19, UR5, RZ, P0, !PT ;  /* 0x0000000513117c10 */ /* 0x000fe200087fe4ff */
[----:B------:R-:W0:Y:S03]  /*03d0*/  LDCU.64 UR4, c[0x0][0x3a0] ;  /* 0x00007400ff0477ac */ /* 0x000e260008000a00 */
[----:B------:R-:W2:Y:S04]  /*03e0*/  LDG.E.64 R20, desc[UR6][R10.64] ;  /* 0x000000060a147981 */ /* 0x000ea8000c1e1b00 */
[----:B------:R-:W2:Y:S01]  /*03f0*/  LDG.E.64 R22, desc[UR6][R16.64] ;  /* 0x0000000610167981 */ /* 0x000ea2000c1e1b00 */
[----:B0-----:R-:W-:-:S08]  /*0400*/  DMUL R14, R14, UR4 ;  /* 0x000000040e0e7c28 */ /* 0x001fd00008000000 */
[----:B----4-:R-:W-:-:S08]  /*0410*/  DMUL R8, R14, R8 ;  /* 0x000000080e087228 */ /* 0x010fd00000000000 */
[----:B------:R-:W-:-:S08]  /*0420*/  DMUL R8, R2, R8 ;  /* 0x0000000802087228 */ /* 0x000fd00000000000 */
[----:B--2---:R-:W-:Y:S01]  /*0430*/  DFMA R22, R8, R22, R20 ;  /* 0x000000160816722b */ /* 0x004fe20000000014 */
[----:B------:R-:W2:Y:S06]  /*0440*/  LDG.E.64 R20, desc[UR6][R10.64+0x8] ;  /* 0x000008060a147981 */ /* 0x000eac000c1e1b00 */
[----:B------:R-:W-:Y:S04]  /*0450*/  STG.E.64 desc[UR6][R10.64], R22 ;  /* 0x000000160a007986 */ /* 0x000fe8000c101b06 */
[----:B------:R-:W4:Y:S04]  /*0460*/  LDG.E.64 R24, desc[UR6][R12.64+0x8] ;  /* 0x000008060c187981 */ /* 0x000f28000c1e1b00 */
[----:B------:R-:W2:Y:S01]  /*0470*/  LDG.E.64 R8, desc[UR6][R16.64] ;  /* 0x0000000610087981 */ /* 0x000ea2000c1e1b00 */
[----:B----4-:R-:W-:-:S08]  /*0480*/  DMUL R24, R14, R24 ;  /* 0x000000180e187228 */ /* 0x010fd00000000000 */
[----:B------:R-:W-:-:S08]  /*0490*/  DMUL R24, R6, R24 ;  /* 0x0000001806187228 */ /* 0x000fd00000000000 */
[----:B--2---:R-:W-:Y:S01]  /*04a0*/  DFMA R24, R24, R8, R20 ;  /* 0x000000081818722b */ /* 0x004fe20000000014 */
[----:B------:R-:W2:Y:S06]  /*04b0*/  LDG.E.64 R20, desc[UR6][R10.64+0x10] ;  /* 0x000010060a147981 */ /* 0x000eac000c1e1b00 */
[----:B------:R-:W-:Y:S04]  /*04c0*/  STG.E.64 desc[UR6][R10.64+0x8], R24 ;  /* 0x000008180a007986 */ /* 0x000fe8000c101b06 */
[----:B------:R-:W4:Y:S04]  /*04d0*/  LDG.E.64 R26, desc[UR6][R12.64+0x8] ;  /* 0x000008060c1a7981 */ /* 0x000f28000c1e1b00 */
[----:B------:R-:W2:Y:S01]  /*04e0*/  LDG.E.64 R28, desc[UR6][R16.64] ;  /* 0x00000006101c7981 */ /* 0x000ea2000c1e1b00 */
[----:B------:R-:W0:Y:S01]  /*04f0*/  LDC.64 R8, c[0x0][0x388] ;  /* 0x0000e200ff087b82 */ /* 0x000e220000000a00 */
[----:B----4-:R-:W-:-:S08]  /*0500*/  DMUL R26, R14, R26 ;  /* 0x0000001a0e1a7228 */ /* 0x010fd00000000000 */
[----:B------:R-:W-:-:S08]  /*0510*/  DMUL R26, R4, R26 ;  /* 0x0000001a041a7228 */ /* 0x000fd00000000000 */
[----:B--2---:R-:W-:Y:S01]  /*0520*/  DFMA R26, R26, R28, R20 ;  /* 0x0000001c1a1a722b */ /* 0x004fe20000000014 */
[----:B------:R-:W1:Y:S06]  /*0530*/  LDC R21, c[0x0][0x3a8] ;  /* 0x0000ea00ff157b82 */ /* 0x000e6c0000000800 */
[----:B------:R2:W-:Y:S04]  /*0540*/  STG.E.64 desc[UR6][R10.64+0x10], R26 ;  /* 0x0000101a0a007986 */ /* 0x0005e8000c101b06 */
[----:B0-----:R-:W4:Y:S01]  /*0550*/  LDG.E.64 R28, desc[UR6][R8.64+0x18] ;  /* 0x00001806081c7981 */ /* 0x001f22000c1e1b00 */
[----:B--2---:R-:W4:Y:S01]  /*0560*/  LDC.64 R26, c[0x0][0x398] ;  /* 0x0000e600ff1a7b82 */ /* 0x004f220000000a00 */
[C---:B-1----:R-:W-:Y:S01]  /*0570*/  IMAD.SHL.U32 R23, R21.reuse, 0x8, RZ ;  /* 0x0000000815177824 */ /* 0x042fe200078e00ff */
[----:B------:R-:W-:-:S04]  /*0580*/  SHF.L.U64.HI R17, R21, 0x3, R18 ;  /* 0x0000000315117819 */ /* 0x000fc80000010212 */
[----:B---3--:R-:W-:-:S04]  /*0590*/  IADD3 R12, P0, PT, R23, UR10, RZ ;  /* 0x0000000a170c7c10 */ /* 0x008fc8000ff1e0ff */
[----:B------:R-:W-:Y:S01]  /*05a0*/  IADD3.X R13, PT, PT, R17, UR11, RZ, P0, !PT ;  /* 0x0000000b110d7c10 */ /* 0x000fe200087fe4ff */
[----:B----4-:R0:W-:Y:S04]  /*05b0*/  STG.E.64 desc[UR6][R26.64], R28 ;  /* 0x0000001c1a007986 */ /* 0x0101e8000c101b06 */
[----:B------:R-:W-:Y:S04]  /*05c0*/  STG.E.64 desc[UR6][R12.64+-0x8], RZ ;  /* 0xfffff8ff0c007986 */ /* 0x000fe8000c101b06 */
[----:B0-----:R-:W2:Y:S01]  /*05d0*/  LDG.E.64 R26, desc[UR6][R8.64+0x20] ;  /* 0x00002006081a7981 */ /* 0x001ea2000c1e1b00 */
[----:B------:R-:W-:-:S05]  /*05e0*/  IADD3 R10, P0, PT, R12, R23, RZ ;  /* 0x000000170c0a7210 */ /* 0x000fca0007f1e0ff */
[----:B------:R-:W-:Y:S01]  /*05f0*/  IMAD.X R11, R13, 0x1, R17, P0 ;  /* 0x000000010d0b7824 */ /* 0x000fe200000e0611 */
[----:B--2---:R0:W-:Y:S04]  /*0600*/  STG.E.64 desc[UR6][R12.64], R26 ;  /* 0x0000001a0c007986 */ /* 0x0041e8000c101b06 */
[----:B------:R-:W-:Y:S04]  /*0610*/  STG.E.64 desc[UR6][R10.64+-0x8], RZ ;  /* 0xfffff8ff0a007986 */ /* 0x000fe8000c101b06 */
[----:B------:R-:W2:Y:S01]  /*0620*/  LDG.E.64 R8, desc[UR6][R8.64+0x28] ;  /* 0x0000280608087981 */ /* 0x000ea2000c1e1b00 */
[----:B------:R-:W-:-:S02]  /*0630*/  IADD3 R24, P1, PT, R0, UR8, RZ ;  /* 0x0000000800187c10 */ /* 0x000fc4000ff3e0ff */
[----:B0-----:R-:W-:Y:S02]  /*0640*/  IADD3 R26, P0, PT, R10, R23, RZ ;  /* 0x000000170a1a7210 */ /* 0x001fe40007f1e0ff */
[----:B------:R-:W-:Y:S02]  /*0650*/  IADD3.X R25, PT, PT, R19, UR9, RZ, P1, !PT ;  /* 0x0000000913197c10 */ /* 0x000fe40008ffe4ff */
[----:B------:R-:W-:Y:S01]  /*0660*/  IADD3.X R27, PT, PT, R11, R17, RZ, P0, !PT ;  /* 0x000000110b1b7210 */ /* 0x000fe200007fe4ff */
[----:B--2---:R-:W-:Y:S04]  /*0670*/  STG.E.64 desc[UR6][R10.64], R8 ;  /* 0x000000080a007986 */ /* 0x004fe8000c101b06 */
[----:B------:R-:W-:Y:S04]  /*0680*/  STG.E.64 desc[UR6][R26.64+-0x8], RZ ;  /* 0xfffff8ff1a007986 */ /* 0x000fe8000c101b06 */
[----:B------:R-:W2:Y:S01]  /*0690*/  LDG.E.64 R28, desc[UR6][R24.64] ;  /* 0x00000006181c7981 */ /* 0x000ea2000c1e1b00 */
[----:B------:R-:W-:-:S04]  /*06a0*/  IADD3 R12, P0, PT, R0, UR10, RZ ;  /* 0x0000000a000c7c10 */ /* 0x000fc8000ff1e0ff */
[----:B------:R-:W-:Y:S01]  /*06b0*/  IADD3.X R13, PT, PT, R19, UR11, RZ, P0, !PT ;  /* 0x0000000b130d7c10 */ /* 0x000fe200087fe4ff */
[----:B--2---:R-:W-:-:S08]  /*06c0*/  DMUL R28, R14, -R28 ;  /* 0x8000001c0e1c7228 */ /* 0x004fd00000000000 */
[----:B------:R-:W-:-:S07]  /*06d0*/  DMUL R28, R2, R28 ;  /* 0x0000001c021c7228 */ /* 0x000fce0000000000 */
[----:B------:R0:W-:Y:S04]  /*06e0*/  STG.E.64 desc[UR6][R12.64+-0x8], R28 ;  /* 0xfffff81c0c007986 */ /* 0x0001e8000c101b06 */
[----:B------:R-:W2:Y:S01]  /*06f0*/  LDG.E.64 R2, desc[UR6][R24.64] ;  /* 0x0000000618027981 */ /* 0x000ea2000c1e1b00 */
[----:B------:R-:W-:-:S05]  /*0700*/  IADD3 R16, P0, PT, R12, R23, RZ ;  /* 0x000000170c107210 */ /* 0x000fca0007f1e0ff */
[----:B------:R-:W-:Y:S01]  /*0710*/  IMAD.X R17, R13, 0x1, R17, P0 ;  /* 0x000000010d117824 */ /* 0x000fe200000e0611 */
[----:B--2---:R-:W-:-:S08]  /*0720*/  DMUL R2, R14, -R2 ;  /* 0x800000020e027228 */ /* 0x004fd00000000000 */
[----:B------:R-:W-:-:S07]  /*0730*/  DMUL R2, R6, R2 ;  /* 0x0000000206027228 */ /* 0x000fce0000000000 */
[----:B------:R-:W-:Y:S04]  /*0740*/  STG.E.64 desc[UR6][R16.64+-0x8], R2 ;  /* 0xfffff80210007986 */ /* 0x000fe8000c101b06 */
[----:B------:R-:W2:Y:S01]  /*0750*/  LDG.E.64 R6, desc[UR6][R24.64] ;  /* 0x0000000618067981 */ /* 0x000ea2000c1e1b00 */
[----:B------:R-:W-:-:S04]  /*0760*/  IMAD.SHL.U32 R21, R21, 0x2, RZ ;  /* 0x0000000215157824 */ /* 0x000fc800078e00ff */
[----:B0-----:R-:W-:Y:S01]  /*0770*/  IMAD.WIDE R12, R21, 0x8, R12 ;  /* 0x00000008150c7825 */ /* 0x001fe200078e020c */
[----:B--2---:R-:W-:-:S08]  /*0780*/  DMUL R6, R14, -R6 ;  /* 0x800000060e067228 */ /* 0x004fd00000000000 */
[----:B------:R-:W-:-:S07]  /*0790*/  DMUL R6, R4, R6 ;  /* 0x0000000604067228 */ /* 0x000fce0000000000 */
[----:B------:R-:W-:Y:S01]  /*07a0*/  STG.E.64 desc[UR6][R12.64+-0x8], R6 ;  /* 0xfffff8060c007986 */ /* 0x000fe2000c101b06 */
[----:B------:R-:W-:Y:S05]  /*07b0*/  EXIT ;  /* 0x000000000000794d */ /* 0x000fea0003800000 */
        .weak           $__internal_3_$__cuda_sm20_drsqrt_f64_slowpath_v2
        .type           $__internal_3_$__cuda_sm20_drsqrt_f64_slowpath_v2,@function
        .size           $__internal_3_$__cuda_sm20_drsqrt_f64_slowpath_v2,(.L_x_52 - $__internal_3_$__cuda_sm20_drsqrt_f64_slowpath_v2)
$__internal_3_$__cuda_sm20_drsqrt_f64_slowpath_v2:
[----:B------:R-:W-:Y:S01]  /*07c0*/  DSETP.NEU.AND P0, PT, R8, RZ, PT ;  /* 0x000000ff0800722a */ /* 0x000fe20003f0d000 */
[----:B------:R-:W-:Y:S01]  /*07d0*/  BSSY.RECONVERGENT B1, `(.L_x_39) ;  /* 0x000001c000017945 */ /* 0x000fe20003800200 */
[----:B------:R-:W-:-:S12]  /*07e0*/  LOP3.LUT R10, R9, 0x80000000, RZ, 0xc0, !PT ;  /* 0x80000000090a7812 */ /* 0x000fd800078ec0ff */
[----:B------:R-:W-:Y:S05]  /*07f0*/  @!P0 BRA `(.L_x_40) ;  /* 0x00000000005c8947 */ /* 0x000fea0003800000 */
[----:B------:R-:W-:-:S14]  /*0800*/  DSETP.GTU.AND P0, PT, |R8|, +INF , PT ;  /* 0x7ff000000800742a */ /* 0x000fdc0003f0c200 */
[----:B------:R-:W-:Y:S05]  /*0810*/  @P0 BRA `(.L_x_41) ;  /* 0x00000000004c0947 */ /* 0x000fea0003800000 */
[----:B------:R-:W-:-:S13]  /*0820*/  ISETP.NE.AND P0, PT, R10, RZ, PT ;  /* 0x000000ff0a00720c */ /* 0x000fda0003f05270 */
[----:B------:R-:W-:Y:S02]  /*0830*/  @P0 IMAD.MOV.U32 R10, RZ, RZ, 0x0 ;  /* 0x00000000ff0a0424 */ /* 0x000fe400078e00ff */
[----:B------:R-:W-:Y:S01]  /*0840*/  @P0 IMAD.MOV.U32 R11, RZ, RZ, -0x80000 ;  /* 0xfff80000ff0b0424 */ /* 0x000fe200078e00ff */
[----:B------:R-:W-:Y:S06]  /*0850*/  @P0 BRA `(.L_x_42) ;  /* 0x00000000004c0947 */ /* 0x000fec0003800000 */
[----:B------:R-:W-:-:S14]  /*0860*/  DSETP.NEU.AND P0, PT, |R8|, +INF , PT ;  /* 0x7ff000000800742a */ /* 0x000fdc0003f0d200 */
[----:B------:R-:W-:Y:S01]  /*0870*/  @!P0 CS2R R10, SRZ ;  /* 0x00000000000a8805 */ /* 0x000fe2000001ff00 */
[----:B------:R-:W-:Y:S06]  /*0880*/  @!P0 BRA `(.L_x_42) ;  /* 0x0000000000408947 */ /* 0x000fec0003800000 */
[----:B------:R-:W-:Y:S01]  /*0890*/  DMUL R8, R8, 1.80143985094819840000e+16 ;  /* 0x4350000008087828 */ /* 0x000fe20000000000 */
[----:B------:R-:W-:Y:S01]  /*08a0*/  MOV R10, RZ ;  /* 0x000000ff000a7202 */ /* 0x000fe20000000f00 */
[----:B------:R-:W-:Y:S02]  /*08b0*/  IMAD.MOV.U32 R14, RZ, RZ, 0x0 ;  /* 0x00000000ff0e7424 */ /* 0x000fe400078e00ff */
[----:B------:R-:W-:Y:S02]  /*08c0*/  IMAD.MOV.U32 R15, RZ, RZ, 0x3fd80000 ;  /* 0x3fd80000ff0f7424 */ /* 0x000fe400078e00ff */
[----:B------:R-:W0:Y:S02]  /*08d0*/  MUFU.RSQ64H R11, R9 ;  /* 0x00000009000b7308 */ /* 0x000e240000001c00 */
[----:B0-----:R-:W-:-:S08]  /*08e0*/  DMUL R12, R10, R10 ;  /* 0x0000000a0a0c7228 */ /* 0x001fd00000000000 */
[----:B------:R-:W-:-:S08]  /*08f0*/  DFMA R12, R8, -R12, 1 ;  /* 0x3ff00000080c742b */ /* 0x000fd0000000080c */
[----:B------:R-:W-:Y:S02]  /*0900*/  DFMA R14, R12, R14, 0.5 ;  /* 0x3fe000000c0e742b */ /* 0x000fe4000000000e */
[----:B------:R-:W-:-:S08]  /*0910*/  DMUL R12, R10, R12 ;  /* 0x0000000c0a0c7228 */ /* 0x000fd00000000000 */
[----:B------:R-:W-:-:S08]  /*0920*/  DFMA R10, R14, R12, R10 ;  /* 0x0000000c0e0a722b */ /* 0x000fd0000000000a */
[----:B------:R-:W-:Y:S01]  /*0930*/  DMUL R10, R10, 134217728 ;  /* 0x41a000000a0a7828 */ /* 0x000fe20000000000 */
[----:B------:R-:W-:Y:S10]  /*0940*/  BRA `(.L_x_42) ;  /* 0x0000000000107947 */ /* 0x000ff40003800000 */
.L_x_41:
[----:B------:R-:W-:Y:S01]  /*0950*/  DADD R10, R8, R8 ;  /* 0x00000000080a7229 */ /* 0x000fe20000000008 */
[----:B------:R-:W-:Y:S10]  /*0960*/  BRA `(.L_x_42) ;  /* 0x0000000000087947 */ /* 0x000ff40003800000 */
.L_x_40:
[----:B------:R-:W-:Y:S01]  /*0970*/  LOP3.LUT R11, R10, 0x7ff00000, RZ, 0xfc, !PT ;  /* 0x7ff000000a0b7812 */ /* 0x000fe200078efcff */
[----:B------:R-:W-:-:S07]  /*0980*/  IMAD.MOV.U32 R10, RZ, RZ, RZ ;  /* 0x000000ffff0a7224 */ /* 0x000fce00078e00ff */
.L_x_42:
[----:B------:R-:W-:Y:S05]  /*0990*/  BSYNC.RECONVERGENT B1 ;  /* 0x0000000000017941 */ /* 0x000fea0003800200 */
.L_x_39:
[----:B------:R-:W-:Y:S01]  /*09a0*/  IMAD.MOV.U32 R8, RZ, RZ, R0 ;  /* 0x000000ffff087224 */ /* 0x000fe200078e0000 */
[----:B------:R-:W-:Y:S01]  /*09b0*/  MOV R15, R11 ;  /* 0x0000000b000f7202 */ /* 0x000fe20000000f00 */
[----:B------:R-:W-:Y:S02]  /*09c0*/  IMAD.MOV.U32 R9, RZ, RZ, 0x0 ;  /* 0x00000000ff097424 */ /* 0x000fe400078e00ff */
[----:B------:R-:W-:Y:S02]  /*09d0*/  IMAD.MOV.U32 R14, RZ, RZ, R10 ;  /* 0x000000ffff0e7224 */ /* 0x000fe400078e000a */
[----:B------:R-:W-:Y:S05]  /*09e0*/  RET.REL.NODEC R8 `(_Z8B_kernelPdS_S_S_diS_d) ;  /* 0xfffffff408847950 */ /* 0x000fea0003c3ffff */
.L_x_43:
        /* <DEDUP_REMOVED lines=9> */
.L_x_52:


//--------------------- .text._Z9A2_kernelPdS_S_dS_S_i --------------------------
	.section	.text._Z9A2_kernelPdS_S_dS_S_i,"ax",@progbits
	.align	128
        .global         _Z9A2_kernelPdS_S_dS_S_i
        .type           _Z9A2_kernelPdS_S_dS_S_i,@function
        .size           _Z9A2_kernelPdS_S_dS_S_i,(.L_x_62 - _Z9A2_kernelPdS_S_dS_S_i)
        .other          _Z9A2_kernelPdS_S_dS_S_i,@"STO_CUDA_ENTRY STV_DEFAULT"
_Z9A2_kernelPdS_S_dS_S_i:
.text._Z9A2_kernelPdS_S_dS_S_i:
        /* <DEDUP_REMOVED lines=13> */
[----:B------:R-:W-:Y:S01]  /*00d0*/  UMOV UR4, URZ ;  /* 0x000000ff00047c82 */ /* 0x000fe20008000000 */
[----:B------:R-:W2:Y:S05]  /*00e0*/  LDCU.64 UR8, c[0x0][0x3a8] ;  /* 0x00007500ff0877ac */ /* 0x000eaa0008000a00 */
[----:B------:R-:W1:Y:S01]  /*00f0*/  LDC.64 R16, c[0x0][0x380] ;  /* 0x0000e000ff107b82 */ /* 0x000e620000000a00 */
[----:B0-----:R-:W-:-:S04]  /*0100*/  IMAD.WIDE.U32 R18, R24, 0x18, R18 ;  /* 0x0000001818127825 */ /* 0x001fc800078e0012 */
[----:B------:R-:W-:Y:S01]  /*0110*/  VIADD R19, R19, UR4 ;  /* 0x0000000413137c36 */ /* 0x000fe20008000000 */
[----:B-1----:R-:W3:Y:S04]  /*0120*/  LDG.E.64 R2, desc[UR6][R16.64] ;  /* 0x0000000610027981 */ /* 0x002ee8000c1e1b00 */
[----:B------:R-:W4:Y:S04]  /*0130*/  LDG.E.64 R4, desc[UR6][R16.64+0x8] ;  /* 0x0000080610047981 */ /* 0x000f28000c1e1b00 */
[----:B------:R-:W3:Y:S04]  /*0140*/  LDG.E.64 R14, desc[UR6][R18.64] ;  /* 0x00000006120e7981 */ /* 0x000ee8000c1e1b00 */
[----:B------:R-:W4:Y:S04]  /*0150*/  LDG.E.64 R6, desc[UR6][R18.64+0x8] ;  /* 0x0000080612067981 */ /* 0x000f28000c1e1b00 */
[----:B------:R-:W5:Y:S04]  /*0160*/  LDG.E.64 R10, desc[UR6][R16.64+0x10] ;  /* 0x00001006100a7981 */ /* 0x000f68000c1e1b00 */
[----:B------:R-:W5:Y:S01]  /*0170*/  LDG.E.64 R12, desc[UR6][R18.64+0x10] ;  /* 0x00001006120c7981 */ /* 0x000f62000c1e1b00 */
[----:B------:R-:W-:Y:S01]  /*0180*/  IMAD.SHL.U32 R22, R24, 0x8, RZ ;  /* 0x0000000818167824 */ /* 0x000fe200078e00ff */
[----:B------:R-:W-:-:S04]  /*0190*/  SHF.R.U32.HI R0, RZ, 0x1d, R24 ;  /* 0x0000001dff007819 */ /* 0x000fc80000011618 */
[----:B--2---:R-:W-:-:S04]  /*01a0*/  IADD3 R8, P0, PT, R22, UR8, RZ ;  /* 0x0000000816087c10 */ /* 0x004fc8000ff1e0ff */
[----:B------:R-:W-:Y:S01]  /*01b0*/  IADD3.X R9, PT, PT, R0, UR9, RZ, P0, !PT ;  /* 0x0000000900097c10 */ /* 0x000fe200087fe4ff */
[----:B------:R-:W0:Y:S05]  /*01c0*/  LDCU.64 UR8, c[0x0][0x398] ;  /* 0x00007300ff0877ac */ /* 0x000e2a0008000a00 */
[----:B------:R-:W0:Y:S01]  /*01d0*/  LDG.E.64 R8, desc[UR6][R8.64] ;  /* 0x0000000608087981 */ /* 0x000e22000c1e1b00 */
[----:B------:R-:W-:Y:S01]  /*01e0*/  BSSY.RECONVERGENT B0, `(.L_x_44) ;  /* 0x0000086000007945 */ /* 0x000fe20003800200 */
[----:B---3--:R-:W-:Y:S02]  /*01f0*/  DADD R2, R2, -R14 ;  /* 0x0000000002027229 */ /* 0x008fe4000000080e */
[----:B----4-:R-:W-:-:S08]  /*0200*/  DADD R4, R4, -R6 ;  /* 0x0000000004047229 */ /* 0x010fd00000000806 */
[----:B------:R-:W-:Y:S02]  /*0210*/  DSETP.MAX.AND P0, P1, |R2|, |R4|, PT ;  /* 0x400000040200722a */ /* 0x000fe4000390f200 */
[----:B-----5:R-:W-:Y:S01]  /*0220*/  DADD R6, R10, -R12 ;  /* 0x000000000a067229 */ /* 0x020fe2000000080c */
[----:B------:R-:W-:Y:S01]  /*0230*/  IMAD.MOV.U32 R10, RZ, RZ, R3 ;  /* 0x000000ffff0a7224 */ /* 0x000fe200078e0003 */
[----:B------:R-:W-:Y:S01]  /*0240*/  DADD R20, |R2|, |R4| ;  /* 0x0000000002147229 */ /* 0x000fe20000000604 */
[----:B------:R-:W-:Y:S02]  /*0250*/  IMAD.MOV.U32 R13, RZ, RZ, R5 ;  /* 0x000000ffff0d7224 */ /* 0x000fe400078e0005 */
[----:B------:R-:W-:-:S03]  /*0260*/  IMAD.MOV.U32 R11, RZ, RZ, R4 ;  /* 0x000000ffff0b7224 */ /* 0x000fc600078e0004 */
[----:B------:R-:W-:Y:S01]  /*0270*/  FSEL R15, |R10|, |R13|, P0 ;  /* 0x4000000d0a0f7208 */ /* 0x000fe20000000200 */
[----:B------:R-:W-:Y:S01]  /*0280*/  IMAD.MOV.U32 R10, RZ, RZ, R2 ;  /* 0x000000ffff0a7224 */ /* 0x000fe200078e0002 */
[----:B------:R-:W-:Y:S02]  /*0290*/  DADD R20, |R6|, R20 ;  /* 0x0000000006147229 */ /* 0x000fe40000000214 */
[----:B------:R-:W-:Y:S01]  /*02a0*/  @P1 LOP3.LUT R15, R13, 0x80000, RZ, 0xfc, !PT ;  /* 0x000800000d0f1812 */ /* 0x000fe200078efcff */
[----:B0-----:R-:W-:Y:S01]  /*02b0*/  DMUL R8, R8, UR8 ;  /* 0x0000000808087c28 */ /* 0x001fe20008000000 */
[----:B------:R-:W-:Y:S01]  /*02c0*/  SEL R12, R10, R11, P0 ;  /* 0x0000000b0a0c7207 */ /* 0x000fe20000000000 */
[----:B------:R-:W-:Y:S02]  /*02d0*/  DSETP.MIN.AND P0, P1, |R2|, |R4|, PT ;  /* 0x400000040200722a */ /* 0x000fe40003900200 */
[----:B------:R-:W-:Y:S02]  /*02e0*/  IMAD.MOV.U32 R13, RZ, RZ, R15 ;  /* 0x000000ffff0d7224 */ /* 0x000fe400078e000f */
[----:B------:R-:W-:-:S02]  /*02f0*/  IMAD.MOV.U32 R16, RZ, RZ, R12 ;  /* 0x000000ffff107224 */ /* 0x000fc400078e000c */
[----:B------:R-:W-:Y:S02]  /*0300*/  SEL R14, R10, R11, P0 ;  /* 0x0000000b0a0e7207 */ /* 0x000fe40000000000 */
[C-C-:B------:R-:W-:Y:S01]  /*0310*/  DSETP.MAX.AND P4, P5, |R6|.reuse, R12.reuse, PT ;  /* 0x0000000c0600722a */ /* 0x140fe20003d8f200 */
[----:B------:R-:W-:Y:S01]  /*0320*/  IMAD.MOV.U32 R10, RZ, RZ, R7 ;  /* 0x000000ffff0a7224 */ /* 0x000fe200078e0007 */
[----:B------:R-:W-:Y:S01]  /*0330*/  DSETP.MIN.AND P2, P3, |R6|, R12, PT ;  /* 0x0000000c0600722a */ /* 0x000fe20003b40200 */
[--C-:B------:R-:W-:Y:S02]  /*0340*/  IMAD.MOV.U32 R15, RZ, RZ, R13.reuse ;  /* 0x000000ffff0f7224 */ /* 0x100fe400078e000d */
[----:B------:R-:W-:Y:S02]  /*0350*/  IMAD.MOV.U32 R11, RZ, RZ, R12 ;  /* 0x000000ffff0b7224 */ /* 0x000fe400078e000c */
[----:B------:R-:W-:Y:S01]  /*0360*/  IMAD.MOV.U32 R18, RZ, RZ, R13 ;  /* 0x000000ffff127224 */ /* 0x000fe200078e000d */
[----:B------:R-:W-:Y:S01]  /*0370*/  FSEL R19, |R10|, R15, P4 ;  /* 0x0000000f0a137208 */ /* 0x000fe20002000200 */
[----:B------:R-:W-:-:S02]  /*0380*/  IMAD.MOV.U32 R10, RZ, RZ, R6 ;  /* 0x000000ffff0a7224 */ /* 0x000fc400078e0006 */
[----:B------:R-:W-:-:S03]  /*0390*/  IMAD.MOV.U32 R13, RZ, RZ, R6 ;  /* 0x000000ffff0d7224 */ /* 0x000fc600078e0006 */
[----:B------:R-:W-:Y:S01]  /*03a0*/  SEL R10, R10, R11, P4 ;  /* 0x0000000b0a0a7207 */ /* 0x000fe20002000000 */
[----:B------:R-:W-:Y:S01]  /*03b0*/  IMAD.MOV.U32 R11, RZ, RZ, R7 ;  /* 0x000000ffff0b7224 */ /* 0x000fe200078e0007 */
[----:B------:R-:W-:Y:S01]  /*03c0*/  @P5 LOP3.LUT R19, R15, 0x80000, RZ, 0xfc, !PT ;  /* 0x000800000f135812 */ /* 0x000fe200078efcff */
[----:B------:R-:W-:Y:S01]  /*03d0*/  IMAD.MOV.U32 R15, RZ, RZ, R5 ;  /* 0x000000ffff0f7224 */ /* 0x000fe200078e0005 */
[----:B------:R-:W-:Y:S02]  /*03e0*/  SEL R16, R13, R16, P2 ;  /* 0x000000100d107207 */ /* 0x000fe40001000000 */
[----:B------:R-:W-:Y:S01]  /*03f0*/  FSEL R17, |R11|, R18, P2 ;  /* 0x000000120b117208 */ /* 0x000fe20001000200 */
[----:B------:R-:W-:Y:S01]  /*0400*/  IMAD.MOV.U32 R11, RZ, RZ, R19 ;  /* 0x000000ffff0b7224 */ /* 0x000fe200078e0013 */
[----:B------:R-:W-:-:S04]  /*0410*/  @P3 LOP3.LUT R17, R18, 0x80000, RZ, 0xfc, !PT ;  /* 0x0008000012113812 */ /* 0x000fc800078efcff */
[----:B------:R-:W-:-:S04]  /*0420*/  LOP3.LUT R12, R11, 0xffc00000, RZ, 0xc0, !PT ;  /* 0xffc000000b0c7812 */ /* 0x000fc800078ec0ff */
[----:B------:R-:W-:Y:S01]  /*0430*/  LOP3.LUT R13, R12, 0x7fd00000, RZ, 0x3c, !PT ;  /* 0x7fd000000c0d7812 */ /* 0x000fe200078e3cff */
[----:B------:R-:W-:-:S05]  /*0440*/  IMAD.MOV.U32 R12, RZ, RZ, R3 ;  /* 0x000000ffff0c7224 */ /* 0x000fca00078e0003 */
[----:B------:R-:W-:Y:S01]  /*0450*/  FSEL R19, |R12|, |R15|, P0 ;  /* 0x4000000f0c137208 */ /* 0x000fe20000000200 */
[----:B------:R-:W-:Y:S01]  /*0460*/  IMAD.MOV.U32 R12, RZ, RZ, RZ ;  /* 0x000000ffff0c7224 */ /* 0x000fe200078e00ff */
[----:B------:R-:W-:Y:S01]  /*0470*/  @P1 LOP3.LUT R19, R15, 0x80000, RZ, 0xfc, !PT ;  /* 0x000800000f131812 */ /* 0x000fe200078efcff */
[----:B------:R-:W-:Y:S02]  /*0480*/  DSETP.GT.AND P0, PT, R20, RZ, PT ;  /* 0x000000ff1400722a */ /* 0x000fe40003f04000 */
[----:B------:R-:W-:Y:S02]  /*0490*/  DSETP.NEU.AND P1, PT, R10, +INF , PT ;  /* 0x7ff000000a00742a */ /* 0x000fe40003f2d000 */
[----:B------:R-:W-:Y:S01]  /*04a0*/  DMUL R16, R16, R12 ;  /* 0x0000000c10107228 */ /* 0x000fe20000000000 */
[----:B------:R-:W-:-:S06]  /*04b0*/  IMAD.MOV.U32 R15, RZ, RZ, R19 ;  /* 0x000000ffff0f7224 */ /* 0x000fcc00078e0013 */
[----:B------:R-:W-:Y:S02]  /*04c0*/  DMUL R14, R14, R12 ;  /* 0x0000000c0e0e7228 */ /* 0x000fe40000000000 */
[----:B------:R-:W-:Y:S02]  /*04d0*/  DMUL R18, R16, R16 ;  /* 0x0000001010127228 */ /* 0x000fe40000000000 */
[----:B------:R-:W-:-:S06]  /*04e0*/  DMUL R16, R10, R12 ;  /* 0x0000000c0a107228 */ /* 0x000fcc0000000000 */
[----:B------:R-:W-:Y:S01]  /*04f0*/  DFMA R18, R14, R14, R18 ;  /* 0x0000000e0e12722b */ /* 0x000fe20000000012 */
[----:B------:R-:W-:-:S07]  /*0500*/  IMAD.MOV.U32 R14, RZ, RZ, RZ ;  /* 0x000000ffff0e7224 */ /* 0x000fce00078e00ff */
[----:B------:R-:W-:Y:S01]  /*0510*/  DFMA R28, R16, R16, R18 ;  /* 0x00000010101c722b */ /* 0x000fe20000000012 */
[----:B------:R-:W-:Y:S02]  /*0520*/  IMAD.MOV.U32 R16, RZ, RZ, 0x0 ;  /* 0x00000000ff107424 */ /* 0x000fe400078e00ff */
[----:B------:R-:W-:-:S03]  /*0530*/  IMAD.MOV.U32 R17, RZ, RZ, 0x3fd80000 ;  /* 0x3fd80000ff117424 */ /* 0x000fc600078e00ff */
[----:B------:R-:W0:Y:S02]  /*0540*/  MUFU.RSQ64H R15, R29 ;  /* 0x0000001d000f7308 */ /* 0x000e240000001c00 */
[----:B0-----:R-:W-:-:S08]  /*0550*/  DMUL R18, R14, R14 ;  /* 0x0000000e0e127228 */ /* 0x001fd00000000000 */
[----:B------:R-:W-:-:S08]  /*0560*/  DFMA R18, R28, -R18, 1 ;  /* 0x3ff000001c12742b */ /* 0x000fd00000000812 */
[----:B------:R-:W-:Y:S02]  /*0570*/  DFMA R16, R18, R16, 0.5 ;  /* 0x3fe000001210742b */ /* 0x000fe40000000010 */
[----:B------:R-:W-:-:S08]  /*0580*/  DMUL R18, R14, R18 ;  /* 0x000000120e127228 */ /* 0x000fd00000000000 */
[----:B------:R-:W-:-:S08]  /*0590*/  DFMA R16, R16, R18, R14 ;  /* 0x000000121010722b */ /* 0x000fd0000000000e */
[----:B------:R-:W-:Y:S02]  /*05a0*/  DMUL R16, R12, R16 ;  /* 0x000000100c107228 */ /* 0x000fe40000000000 */
[----:B------:R-:W-:-:S10]  /*05b0*/  DADD R12, R20, +INF ;  /* 0x7ff00000140c7429 */ /* 0x000fd40000000000 */
[----:B------:R-:W-:Y:S02]  /*05c0*/  FSEL R10, R16, R12, P0 ;  /* 0x0000000c100a7208 */ /* 0x000fe40000000000 */
[----:B------:R-:W-:Y:S02]  /*05d0*/  FSEL R12, R17, R13, P0 ;  /* 0x0000000d110c7208 */ /* 0x000fe40000000000 */
[----:B------:R-:W-:Y:S02]  /*05e0*/  FSEL R10, R10, RZ, P1 ;  /* 0x000000ff0a0a7208 */ /* 0x000fe40000800000 */
[----:B------:R-:W-:-:S06]  /*05f0*/  FSEL R11, R12, RZ, P1 ;  /* 0x000000ff0c0b7208 */ /* 0x000fcc0000800000 */
[----:B------:R-:W-:-:S08]  /*0600*/  DMUL R8, R8, R10 ;  /* 0x0000000a08087228 */ /* 0x000fd00000000000 */
[----:B------:R-:W-:-:S08]  /*0610*/  DMUL R8, R10, R8 ;  /* 0x000000080a087228 */ /* 0x000fd00000000000 */
[----:B------:R-:W-:-:S08]  /*0620*/  DMUL R8, R10, R8 ;  /* 0x000000080a087228 */ /* 0x000fd00000000000 */
[----:B------:R-:W-:-:S14]  /*0630*/  DSETP.NE.AND P0, PT, R8, RZ, PT ;  /* 0x000000ff0800722a */ /* 0x000fdc0003f05000 */
[----:B------:R-:W-:Y:S05]  /*0640*/  @P0 BRA `(.L_x_45) ;  /* 0x00000000005c0947 */ /* 0x000fea0003800000 */
[----:B------:R-:W0:Y:S01]  /*0650*/  LDC.64 R2, c[0x0][0x388] ;  /* 0x0000e200ff027b82 */ /* 0x000e220000000a00 */
[----:B------:R-:W1:Y:S01]  /*0660*/  LDCU.64 UR8, c[0x0][0x3a0] ;  /* 0x00007400ff0877ac */ /* 0x000e620008000a00 */
[----:B0-----:R-:W-:-:S04]  /*0670*/  IMAD.WIDE.U32 R2, R24, 0x18, R2 ;  /* 0x0000001818027825 */ /* 0x001fc800078e0002 */
[----:B------:R-:W-:-:S05]  /*0680*/  VIADD R3, R3, UR4 ;  /* 0x0000000403037c36 */ /* 0x000fca0008000000 */
[----:B------:R-:W2:Y:S04]  /*0690*/  LDG.E.64 R8, desc[UR6][R2.64] ;  /* 0x0000000602087981 */ /* 0x000ea8000c1e1b00 */
[----:B------:R-:W3:Y:S04]  /*06a0*/  LDG.E.64 R14, desc[UR6][R2.64+0x8] ;  /* 0x00000806020e7981 */ /* 0x000ee8000c1e1b00 */
[----:B------:R-:W4:Y:S01]  /*06b0*/  LDG.E.64 R6, desc[UR6][R2.64+0x10] ;  /* 0x0000100602067981 */ /* 0x000f22000c1e1b00 */
[----:B-1----:R-:W-:Y:S01]  /*06c0*/  IMAD.U32 R11, RZ, RZ, UR8 ;  /* 0x00000008ff0b7e24 */ /* 0x002fe2000f8e00ff */
[----:B------:R-:W-:Y:S01]  /*06d0*/  CS2R R20, SRZ ;  /* 0x0000000000147805 */ /* 0x000fe2000001ff00 */
[----:B------:R-:W-:-:S03]  /*06e0*/  IMAD.U32 R13, RZ, RZ, UR9 ;  /* 0x00000009ff0d7e24 */ /* 0x000fc6000f8e00ff */
[----:B------:R-:W-:-:S05]  /*06f0*/  IADD3 R4, P0, PT, R22, R11, RZ ;  /* 0x0000000b16047210 */ /* 0x000fca0007f1e0ff */
[----:B------:R-:W-:Y:S01]  /*0700*/  IMAD.X R5, R0, 0x1, R13, P0 ;  /* 0x0000000100057824 */ /* 0x000fe200000e060d */
[----:B------:R-:W-:-:S04]  /*0710*/  LEA R16, P0, R23, R4, 0x3 ;  /* 0x0000000417107211 */ /* 0x000fc800078018ff */
[----:B------:R-:W-:Y:S01]  /*0720*/  LEA.HI.X R17, R23, R5, R26, 0x3, P0 ;  /* 0x0000000517117211 */ /* 0x000fe200000f1c1a */
[----:B--2---:R-:W-:Y:S02]  /*0730*/  DADD R8, RZ, R8 ;  /* 0x00000000ff087229 */ /* 0x004fe40000000008 */
[----:B---3--:R-:W-:-:S05]  /*0740*/  DADD R14, RZ, R14 ;  /* 0x00000000ff0e7229 */ /* 0x008fca000000000e */
[----:B------:R0:W-:Y:S01]  /*0750*/  STG.E.64 desc[UR6][R2.64], R8 ;  /* 0x0000000802007986 */ /* 0x0001e2000c101b06 */
[----:B----4-:R-:W-:-:S03]  /*0760*/  DADD R6, RZ, R6 ;  /* 0x00000000ff067229 */ /* 0x010fc60000000006 */
[----:B------:R0:W-:Y:S04]  /*0770*/  STG.E.64 desc[UR6][R2.64+0x8], R14 ;  /* 0x0000080e02007986 */ /* 0x0001e8000c101b06 */
[----:B------:R0:W-:Y:S04]  /*0780*/  STG.E.64 desc[UR6][R2.64+0x10], R6 ;  /* 0x0000100602007986 */ /* 0x0001e8000c101b06 */
[----:B------:R0:W-:Y:S04]  /*0790*/  STG.E.64 desc[UR6][R4.64], RZ ;  /* 0x000000ff04007986 */ /* 0x0001e8000c101b06 */
[----:B------:R0:W-:Y:S01]  /*07a0*/  STG.E.64 desc[UR6][R16.64], RZ ;  /* 0x000000ff10007986 */ /* 0x0001e2000c101b06 */
[----:B------:R-:W-:Y:S05]  /*07b0*/  BRA `(.L_x_46) ;  /* 0x0000000000a07947 */ /* 0x000fea0003800000 */
.L_x_45:
[----:B------:R-:W0:Y:S01]  /*07c0*/  LDC.64 R12, c[0x0][0x388] ;  /* 0x0000e200ff0c7b82 */ /* 0x000e220000000a00 */
[----:B------:R-:W1:Y:S07]  /*07d0*/  LDCU.64 UR8, c[0x0][0x390] ;  /* 0x00007200ff0877ac */ /* 0x000e6e0008000a00 */
[----:B------:R-:W2:Y:S01]  /*07e0*/  LDC.64 R10, c[0x0][0x390] ;  /* 0x0000e400ff0a7b82 */ /* 0x000ea20000000a00 */
[----:B0-----:R-:W-:-:S04]  /*07f0*/  IMAD.WIDE.U32 R14, R24, 0x18, R12 ;  /* 0x00000018180e7825 */ /* 0x001fc800078e000c */
[----:B------:R-:W-:Y:S01]  /*0800*/  VIADD R15, R15, UR4 ;  /* 0x000000040f0f7c36 */ /* 0x000fe20008000000 */
[----:B--2---:R-:W2:Y:S04]  /*0810*/  LDG.E.64 R12, desc[UR6][R10.64] ;  /* 0x000000060a0c7981 */ /* 0x004ea8000c1e1b00 */
[----:B------:R-:W3:Y:S04]  /*0820*/  LDG.E.64 R16, desc[UR6][R14.64] ;  /* 0x000000060e107981 */ /* 0x000ee8000c1e1b00 */
[----:B------:R-:W4:Y:S04]  /*0830*/  LDG.E.64 R18, desc[UR6][R14.64+0x8] ;  /* 0x000008060e127981 */ /* 0x000f28000c1e1b00 */
[----:B------:R-:W5:Y:S01]  /*0840*/  LDG.E.64 R28, desc[UR6][R14.64+0x10] ;  /* 0x000010060e1c7981 */ /* 0x000f62000c1e1b00 */
[----:B--2---:R-:W-:-:S08]  /*0850*/  DMUL R12, R8, R12 ;  /* 0x0000000c080c7228 */ /* 0x004fd00000000000 */
[----:B---3--:R-:W-:-:S07]  /*0860*/  DFMA R12, R2, R12, R16 ;  /* 0x0000000c020c722b */ /* 0x008fce0000000010 */
[----:B------:R0:W-:Y:S04]  /*0870*/  STG.E.64 desc[UR6][R14.64], R12 ;  /* 0x0000000c0e007986 */ /* 0x0001e8000c101b06 */
[----:B------:R-:W2:Y:S02]  /*0880*/  LDG.E.64 R16, desc[UR6][R10.64] ;  /* 0x000000060a107981 */ /* 0x000ea4000c1e1b00 */
[----:B--2---:R-:W-:-:S08]  /*0890*/  DMUL R16, R8, R16 ;  /* 0x0000001008107228 */ /* 0x004fd00000000000 */
[----:B----4-:R-:W-:-:S07]  /*08a0*/  DFMA R18, R4, R16, R18 ;  /* 0x000000100412722b */ /* 0x010fce0000000012 */
[----:B------:R2:W-:Y:S04]  /*08b0*/  STG.E.64 desc[UR6][R14.64+0x8], R18 ;  /* 0x000008120e007986 */ /* 0x0005e8000c101b06 */
[----:B------:R-:W3:Y:S02]  /*08c0*/  LDG.E.64 R16, desc[UR6][R10.64] ;  /* 0x000000060a107981 */ /* 0x000ee4000c1e1b00 */
[----:B---3--:R-:W-:Y:S01]  /*08d0*/  DMUL R20, R8, R16 ;  /* 0x0000001008147228 */ /* 0x008fe20000000000 */
[----:B-1----:R-:W-:-:S07]  /*08e0*/  IADD3 R16, P0, PT, R22, UR8, RZ ;  /* 0x0000000816107c10 */ /* 0x002fce000ff1e0ff */
[----:B-----5:R-:W-:Y:S01]  /*08f0*/  DFMA R20, R6, R20, R28 ;  /* 0x000000140614722b */ /* 0x020fe2000000001c */
[----:B------:R-:W-:Y:S01]  /*0900*/  IADD3.X R17, PT, PT, R0, UR9, RZ, P0, !PT ;  /* 0x0000000900117c10 */ /* 0x000fe200087fe4ff */
[----:B------:R-:W1:Y:S05]  /*0910*/  LDCU.64 UR8, c[0x0][0x3a0] ;  /* 0x00007400ff0877ac */ /* 0x000e6a0008000a00 */
[----:B------:R3:W-:Y:S04]  /*0920*/  STG.E.64 desc[UR6][R14.64+0x10], R20 ;  /* 0x000010140e007986 */ /* 0x0007e8000c101b06 */
[----:B0-----:R-:W4:Y:S01]  /*0930*/  LDG.E.64 R12, desc[UR6][R16.64] ;  /* 0x00000006100c7981 */ /* 0x001f22000c1e1b00 */
[----:B-1----:R-:W-:-:S05]  /*0940*/  IMAD.U32 R11, RZ, RZ, UR8 ;  /* 0x00000008ff0b7e24 */ /* 0x002fca000f8e00ff */
[----:B--2---:R-:W-:Y:S01]  /*0950*/  IADD3 R18, P0, PT, R22, R11, RZ ;  /* 0x0000000b16127210 */ /* 0x004fe20007f1e0ff */
[----:B----4-:R-:W-:Y:S01]  /*0960*/  DMUL R28, R8, -R12 ;  /* 0x8000000c081c7228 */ /* 0x010fe20000000000 */
[----:B------:R-:W-:-:S04]  /*0970*/  IMAD.U32 R13, RZ, RZ, UR9 ;  /* 0x00000009ff0d7e24 */ /* 0x000fc8000f8e00ff */
[----:B------:R-:W-:-:S03]  /*0980*/  IMAD.X R19, R0, 0x1, R13, P0 ;  /* 0x0000000100137824 */ /* 0x000fc600000e060d */
[----:B------:R-:W-:-:S07]  /*0990*/  DMUL R28, R2, R28 ;  /* 0x0000001c021c7228 */ /* 0x000fce0000000000 */
[----:B------:R1:W-:Y:S04]  /*09a0*/  STG.E.64 desc[UR6][R18.64], R28 ;  /* 0x0000001c12007986 */ /* 0x0003e8000c101b06 */
[----:B------:R-:W2:Y:S01]  /*09b0*/  LDG.E.64 R2, desc[UR6][R16.64] ;  /* 0x0000000610027981 */ /* 0x000ea2000c1e1b00 */
[----:B---3--:R-:W-:-:S04]  /*09c0*/  LEA R14, P0, R23, R18, 0x3 ;  /* 0x00000012170e7211 */ /* 0x008fc800078018ff */
[----:B------:R-:W-:Y:S01]  /*09d0*/  LEA.HI.X R15, R23, R19, R26, 0x3, P0 ;  /* 0x00000013170f7211 */ /* 0x000fe200000f1c1a */
[----:B--2---:R-:W-:-:S08]  /*09e0*/  DMUL R2, R8, -R2 ;  /* 0x8000000208027228 */ /* 0x004fd00000000000 */
[----:B------:R-:W-:-:S07]  /*09f0*/  DMUL R2, R4, R2 ;  /* 0x0000000204027228 */ /* 0x000fce0000000000 */
[----:B------:R1:W-:Y:S04]  /*0a00*/  STG.E.64 desc[UR6][R14.64], R2 ;  /* 0x000000020e007986 */ /* 0x0003e8000c101b06 */
[----:B------:R-:W2:Y:S02]  /*0a10*/  LDG.E.64 R4, desc[UR6][R16.64] ;  /* 0x0000000610047981 */ /* 0x000ea4000c1e1b00 */
[----:B--2---:R-:W-:-:S08]  /*0a20*/  DMUL R4, R8, -R4 ;  /* 0x8000000408047228 */ /* 0x004fd00000000000 */
[----:B-1----:R-:W-:-:S11]  /*0a30*/  DMUL R20, R6, R4 ;  /* 0x0000000406147228 */ /* 0x002fd60000000000 */
.L_x_46:
[----:B------:R-:W-:Y:S05]  /*0a40*/  BSYNC.RECONVERGENT B0 ;  /* 0x0000000000007941 */ /* 0x000fea0003800200 */
.L_x_44:
[----:B0-----:R-:W0:Y:S01]  /*0a50*/  LDC.64 R2, c[0x0][0x388] ;  /* 0x0000e200ff027b82 */ /* 0x001e220000000a00 */
[----:B------:R-:W-:-:S05]  /*0a60*/  IMAD.SHL.U32 R5, R23, 0x2, RZ ;  /* 0x0000000217057824 */ /* 0x000fca00078e00ff */
[----:B------:R-:W-:-:S04]  /*0a70*/  IADD3 R24, P0, PT, R24, R5, RZ ;  /* 0x0000000518187210 */ /* 0x000fc80007f1e0ff */
[----:B------:R-:W-:Y:S02]  /*0a80*/  LEA.HI.X.SX32 R5, R5, RZ, 0x1, P0 ;  /* 0x000000ff05057211 */ /* 0x000fe400000f0eff */
[----:B------:R-:W-:-:S04]  /*0a90*/  LEA R14, P0, R24, R11, 0x3 ;  /* 0x0000000b180e7211 */ /* 0x000fc800078018ff */
[----:B------:R-:W-:-:S05]  /*0aa0*/  LEA.HI.X R15, R24, R13, R5, 0x3, P0 ;  /* 0x0000000d180f7211 */ /* 0x000fca00000f1c05 */
[----:B------:R1:W-:Y:S04]  /*0ab0*/  STG.E.64 desc[UR6][R14.64], R20 ;  /* 0x000000140e007986 */ /* 0x0003e8000c101b06 */
[----:B0-----:R-:W2:Y:S01]  /*0ac0*/  LDG.E.64 R4, desc[UR6][R2.64] ;  /* 0x0000000602047981 */ /* 0x001ea2000c1e1b00 */
[----:B------:R-:W2:Y:S01]  /*0ad0*/  LDC.64 R6, c[0x0][0x3a0] ;  /* 0x0000e800ff067b82 */ /* 0x000ea20000000a00 */
[C---:B------:R-:W-:Y:S01]  /*0ae0*/  IMAD.SHL.U32 R0, R23.reuse, 0x8, RZ ;  /* 0x0000000817007824 */ /* 0x040fe200078e00ff */
[----:B------:R-:W-:-:S04]  /*0af0*/  SHF.L.U64.HI R23, R23, 0x3, R26 ;  /* 0x0000000317177819 */ /* 0x000fc8000001021a */
[----:B------:R-:W-:Y:S01]  /*0b00*/  IADD3 R12, P0, PT, R0, R11, RZ ;  /* 0x0000000b000c7210 */ /* 0x000fe20007f1e0ff */
[----:B--2---:R-:W-:Y:S04]  /*0b10*/  STG.E.64 desc[UR6][R6.64], R4 ;  /* 0x0000000406007986 */ /* 0x004fe8000c101b06 */
[----:B------:R-:W2:Y:S01]  /*0b20*/  LDG.E.64 R8, desc[UR6][R2.64+0x8] ;  /* 0x0000080602087981 */ /* 0x000ea2000c1e1b00 */
[----:B------:R-:W-:Y:S01]  /*0b30*/  IMAD.X R13, R23, 0x1, R13, P0 ;  /* 0x00000001170d7824 */ /* 0x000fe200000e060d */
[----:B-1----:R-:W-:-:S04]  /*0b40*/  IADD3 R14, P0, PT, R12, R0, RZ ;  /* 0x000000000c0e7210 */ /* 0x002fc80007f1e0ff */
[----:B--2---:R-:W-:Y:S04]  /*0b50*/  STG.E.64 desc[UR6][R12.64], R8 ;  /* 0x000000080c007986 */ /* 0x004fe8000c101b06 */
[----:B------:R-:W2:Y:S01]  /*0b60*/  LDG.E.64 R10, desc[UR6][R2.64+0x10] ;  /* 0x00001006020a7981 */ /* 0x000ea2000c1e1b00 */
[----:B------:R-:W-:-:S05]  /*0b70*/  IMAD.X R15, R13, 0x1, R23, P0 ;  /* 0x000000010d0f7824 */ /* 0x000fca00000e0617 */
[----:B--2---:R-:W-:Y:S01]  /*0b80*/  STG.E.64 desc[UR6][R14.64], R10 ;  /* 0x0000000a0e007986 */ /* 0x004fe2000c101b06 */
[----:B------:R-:W-:Y:S05]  /*0b90*/  EXIT ;  /* 0x000000000000794d */ /* 0x000fea0003800000 */
.L_x_47:
        /* <DEDUP_REMOVED lines=14> */
.L_x_62:


//--------------------- .text._Z9A1_kernelPdS_d   --------------------------
	.section	.text._Z9A1_kernelPdS_d,"ax",@progbits
	.align	128
        .global         _Z9A1_kernelPdS_d
        .type           _Z9A1_kernelPdS_d,@function
        .size           _Z9A1_kernelPdS_d,(.L_x_63 - _Z9A1_kernelPdS_d)
        .other          _Z9A1_kernelPdS_d,@"STO_CUDA_ENTRY STV_DEFAULT"
_Z9A1_kernelPdS_d:
.text._Z9A1_kernelPdS_d:
[----:B------:R-:W-:Y:S01]  /*0000*/  LDC R1, c[0x0][0x37c] ;  /* 0x0000df00ff017b82 */ /* 0x000fe20000000800 */
[----:B------:R-:W0:Y:S07]  /*0010*/  S2R R0, SR_TID.X ;  /* 0x0000000000007919 */ /* 0x000e2e0000002100 */
[----:B------:R-:W0:Y:S01]  /*0020*/  S2UR UR6, SR_CTAID.X ;  /* 0x00000000000679c3 */ /* 0x000e220000002500 */
[----:B------:R-:W1:Y:S07]  /*0030*/  LDCU.64 UR4, c[0x0][0x358] ;  /* 0x00006b00ff0477ac */ /* 0x000e6e0008000a00 */
[----:B------:R-:W0:Y:S08]  /*0040*/  LDC R7, c[0x0][0x360] ;  /* 0x0000d800ff077b82 */ /* 0x000e300000000800 */
[----:B------:R-:W2:Y:S08]  /*0050*/  LDC.64 R2, c[0x0][0x388] ;  /* 0x0000e200ff027b82 */ /* 0x000eb00000000a00 */
[----:B------:R-:W3:Y:S01]  /*0060*/  LDC.64 R4, c[0x0][0x380] ;  /* 0x0000e000ff047b82 */ /* 0x000ee20000000a00 */
[----:B0-----:R-:W-:Y:S01]  /*0070*/  IMAD R7, R7, UR6, R0 ;  /* 0x0000000607077c24 */ /* 0x001fe2000f8e0200 */
[----:B------:R-:W0:Y:S03]  /*0080*/  LDCU.64 UR6, c[0x0][0x390] ;  /* 0x00007200ff0677ac */ /* 0x000e260008000a00 */
[----:B--2---:R-:W-:-:S06]  /*0090*/  IMAD.WIDE.U32 R2, R7, 0x8, R2 ;  /* 0x0000000807027825 */ /* 0x004fcc00078e0002 */
[----:B-1----:R-:W0:Y:S01]  /*00a0*/  LDG.E.64 R2, desc[UR4][R2.64] ;  /* 0x0000000402027981 */ /* 0x002e22000c1e1b00 */
[----:B---3--:R-:W-:-:S05]  /*00b0*/  IMAD.WIDE.U32 R4, R7, 0x8, R4 ;  /* 0x0000000807047825 */ /* 0x008fca00078e0004 */
[----:B------:R-:W0:Y:S02]  /*00c0*/  LDG.E.64 R6, desc[UR4][R4.64] ;  /* 0x0000000404067981 */ /* 0x000e24000c1e1b00 */
[----:B0-----:R-:W-:-:S07]  /*00d0*/  DFMA R6, R2, UR6, R6 ;  /* 0x0000000602067c2b */ /* 0x001fce0008000006 */
[----:B------:R-:W-:Y:S01]  /*00e0*/  STG.E.64 desc[UR4][R4.64], R6 ;  /* 0x0000000604007986 */ /* 0x000fe2000c101b04 */
[----:B------:R-:W-:Y:S05]  /*00f0*/  EXIT ;  /* 0x000000000000794d */ /* 0x000fea0003800000 */
.L_x_48:
        /* <DEDUP_REMOVED lines=16> */
.L_x_63:


//--------------------- .nv.shared._ZN3cub18CUB_300001_SM_10006detail11EmptyKernelIvEEvv --------------------------
	.section	.nv.shared._ZN3cub18CUB_300001_SM_10006detail11EmptyKernelIvEEvv,"aw",@nobits
	.sectionflags	@""
	.align	16
	.zero		1024


//--------------------- .nv.shared.reserved.0     --------------------------
	.section	.nv.shared.reserved.0,"aw",@nobits
	.weak		__nv_reservedSMEM_offset_0_alias
	.size		__nv_reservedSMEM_offset_0_alias, 0, 64
	.other		__nv_reservedSMEM_offset_0_alias,@"STO_CUDA_RESERVED_SHARED STV_DEFAULT"
__nv_reservedSMEM_offset_0_alias:
	.zero		0
	.zero		64


//--------------------- .nv.global                --------------------------
	.section	.nv.global,"aw",@nobits
.nv.global:
	.type		_ZN34_INTERNAL_f8a04d35_4_k_cu_e715ed1a6thrust24THRUST_300001_SM_1000_NS12placeholders2_8E,@object
	.size		_ZN34_INTERNAL_f8a04d35_4_k_cu_e715ed1a6thrust24THRUST_300001_SM_1000_NS12placeholders2_8E,(_ZN34_INTERNAL_f8a04d35_4_k_cu_e715ed1a4cuda3std3__436_GLOBAL__N__f8a04d35_4_k_cu_e715ed1a6ignoreE - _ZN34_INTERNAL_f8a04d35_4_k_cu_e715ed1a6thrust24THRUST_300001_SM_1000_NS12placeholders2_8E)
_ZN34_INTERNAL_f8a04d35_4_k_cu_e715ed1a6thrust24THRUST_300001_SM_1000_NS12placeholders2_8E:
	.zero		1
	.type		_ZN34_INTERNAL_f8a04d35_4_k_cu_e715ed1a4cuda3std3__436_GLOBAL__N__f8a04d35_4_k_cu_e715ed1a6ignoreE,@object
	.size		_ZN34_INTERNAL_f8a04d35_4_k_cu_e715ed1a4cuda3std3__436_GLOBAL__N__f8a04d35_4_k_cu_e715ed1a6ignoreE,(_ZN34_INTERNAL_f8a04d35_4_k_cu_e715ed1a4cuda3std6ranges3__45__cpo4dataE - _ZN34_INTERNAL_f8a04d35_4_k_cu_e715ed1a4cuda3std3__436_GLOBAL__N__f8a04d35_4_k_cu_e715ed1a6ignoreE)
_ZN34_INTERNAL_f8a04d35_4_k_cu_e715ed1a4cuda3std3__436_GLOBAL__N__f8a04d35_4_k_cu_e715ed1a6ignoreE:
	.zero		1
	.type		_ZN34_INTERNAL_f8a04d35_4_k_cu_e715ed1a4cuda3std6ranges3__45__cpo4dataE,@object
	.size		_ZN34_INTERNAL_f8a04d35_4_k_cu_e715ed1a4cuda3std6ranges3__45__cpo4dataE,(_ZN34_INTERNAL_f8a04d35_4_k_cu_e715ed1a6thrust24THRUST_300001_SM_1000_NS6system3cpp3parE - _ZN34_INTERNAL_f8a04d35_4_k_cu_e715ed1a4cuda3std6ranges3__45__cpo4dataE)
_ZN34_INTERNAL_f8a04d35_4_k_cu_e715ed1a4cuda3std6ranges3__45__cpo4dataE:
	.zero		1
	.type		_ZN34_INTERNAL_f8a04d35_4_k_cu_e715ed1a6thrust24THRUST_300001_SM_1000_NS6system3cpp3parE,@object
	.size		_ZN34_INTERNAL_f8a04d35_4_k_cu_e715ed1a6thrust24THRUST_300001_SM_1000_NS6system3cpp3parE,(_ZN34_INTERNAL_f8a04d35_4_k_cu_e715ed1a4cuda3std3__45__cpo5beginE - _ZN34_INTERNAL_f8a04d35_4_k_cu_e715ed1a6thrust24THRUST_300001_SM_1000_NS6system3cpp3parE)
_ZN34_INTERNAL_f8a04d35_4_k_cu_e715ed1a6thrust24THRUST_300001_SM_1000_NS6system3cpp3parE:
	.zero		1
	.type		_ZN34_INTERNAL_f8a04d35_4_k_cu_e715ed1a4cuda3std3__45__cpo5beginE,@object
	.size		_ZN34_INTERNAL_f8a04d35_4_k_cu_e715ed1a4cuda3std3__45__cpo5beginE,(_ZN34_INTERNAL_f8a04d35_4_k_cu_e715ed1a4cuda3std6ranges3__45__cpo5beginE - _ZN34_INTERNAL_f8a04d35_4_k_cu_e715ed1a4cuda3std3__45__cpo5beginE)
_ZN34_INTERNAL_f8a04d35_4_k_cu_e715ed1a4cuda3std3__45__cpo5beginE:
	.zero		1
	.type		_ZN34_INTERNAL_f8a04d35_4_k_cu_e715ed1a4cuda3std6ranges3__45__cpo5beginE,@object
	.size		_ZN34_INTERNAL_f8a04d35_4_k_cu_e715ed1a4cuda3std6ranges3__45__cpo5beginE,(_ZN34_INTERNAL_f8a04d35_4_k_cu_e715ed1a6thrust24THRUST_300001_SM_1000_NS6deviceE - _ZN34_INTERNAL_f8a04d35_4_k_cu_e715ed1a4cuda3std6ranges3__45__cpo5beginE)
_ZN34_INTERNAL_f8a04d35_4_k_cu_e715ed1a4cuda3std6ranges3__45__cpo5beginE:
	.zero		1
	.type		_ZN34_INTERNAL_f8a04d35_4_k_cu_e715ed1a6thrust24THRUST_300001_SM_1000_NS6deviceE,@object
	.size		_ZN34_INTERNAL_f8a04d35_4_k_cu_e715ed1a6thrust24THRUST_300001_SM_1000_NS6deviceE,(_ZN34_INTERNAL_f8a04d35_4_k_cu_e715ed1a4cuda3std3__47nulloptE - _ZN34_INTERNAL_f8a04d35_4_k_cu_e715ed1a6thrust24THRUST_300001_SM_1000_NS6deviceE)
_ZN34_INTERNAL_f8a04d35_4_k_cu_e715ed1a6thrust24THRUST_300001_SM_1000_NS6deviceE:
	.zero		1
	.type		_ZN34_INTERNAL_f8a04d35_4_k_cu_e715ed1a4cuda3std3__47nulloptE,@object
	.size		_ZN34_INTERNAL_f8a04d35_4_k_cu_e715ed1a4cuda3std3__47nulloptE,(_ZN34_INTERNAL_f8a04d35_4_k_cu_e715ed1a4cuda3std6ranges3__45__cpo8distanceE - _ZN34_INTERNAL_f8a04d35_4_k_cu_e715ed1a4cuda3std3__47nulloptE)
_ZN34_INTERNAL_f8a04d35_4_k_cu_e715ed1a4cuda3std3__47nulloptE:
	.zero		1
	.type		_ZN34_INTERNAL_f8a04d35_4_k_cu_e715ed1a4cuda3std6ranges3__45__cpo8distanceE,@object
	.size		_ZN34_INTERNAL_f8a04d35_4_k_cu_e715ed1a4cuda3std6ranges3__45__cpo8distanceE,(_ZN34_INTERNAL_f8a04d35_4_k_cu_e715ed1a6thrust24THRUST_300001_SM_1000_NS12placeholders2_4E - _ZN34_INTERNAL_f8a04d35_4_k_cu_e715ed1a4cuda3std6ranges3__45__cpo8distanceE)
_ZN34_INTERNAL_f8a04d35_4_k_cu_e715ed1a4cuda3std6ranges3__45__cpo8distanceE:
	.zero		1
	.type		_ZN34_INTERNAL_f8a04d35_4_k_cu_e715ed1a6thrust24THRUST_300001_SM_1000_NS12placeholders2_4E,@object
	.size		_ZN34_INTERNAL_f8a04d35_4_k_cu_e715ed1a6thrust24THRUST_300001_SM_1000_NS12placeholders2_4E,(_ZN34_INTERNAL_f8a04d35_4_k_cu_e715ed1a4cuda3std3__45__cpo6rbeginE - _ZN34_INTERNAL_f8a04d35_4_k_cu_e715ed1a6thrust24THRUST_300001_SM_1000_NS12placeholders2_4E)
_ZN34_INTERNAL_f8a04d35_4_k_cu_e715ed1a6thrust24THRUST_300001_SM_1000_NS12placeholders2_4E:
	.zero		1
	.type		_ZN34_INTERNAL_f8a04d35_4_k_cu_e715ed1a4cuda3std3__45__cpo6rbeginE,@object
	.size		_ZN34_INTERNAL_f8a04d35_4_k_cu_e715ed1a4cuda3std3__45__cpo6rbeginE,(_ZN34_INTERNAL_f8a04d35_4_k_cu_e715ed1a4cuda3std6ranges3__45__cpo7advanceE - _ZN34_INTERNAL_f8a04d35_4_k_cu_e715ed1a4cuda3std3__45__cpo6rbeginE)
_ZN34_INTERNAL_f8a04d35_4_k_cu_e715ed1a4cuda3std3__45__cpo6rbeginE:
	.zero		1
	.type		_ZN34_INTERNAL_f8a04d35_4_k_cu_e715ed1a4cuda3std6ranges3__45__cpo7advanceE,@object
	.size		_ZN34_INTERNAL_f8a04d35_4_k_cu_e715ed1a4cuda3std6ranges3__45__cpo7advanceE,(_ZN34_INTERNAL_f8a04d35_4_k_cu_e715ed1a6thrust24THRUST_300001_SM_1000_NS12placeholders3_10E - _ZN34_INTERNAL_f8a04d35_4_k_cu_e715ed1a4cuda3std6ranges3__45__cpo7advanceE)
_ZN34_INTERNAL_f8a04d35_4_k_cu_e715ed1a4cuda3std6ranges3__45__cpo7advanceE:
	.zero		1
	.type		_ZN34_INTERNAL_f8a04d35_4_k_cu_e715ed1a6thrust24THRUST_300001_SM_1000_NS12placeholders3_10E,@object
	.size		_ZN34_INTERNAL_f8a04d35_4_k_cu_e715ed1a6thrust24THRUST_300001_SM_1000_NS12placeholders3_10E,(_ZN34_INTERNAL_f8a04d35_4_k_cu_e715ed1a4cuda3std3__48in_placeE - _ZN34_INTERNAL_f8a04d35_4_k_cu_e715ed1a6thrust24THRUST_300001_SM_1000_NS12placeholders3_10E)
_ZN34_INTERNAL_f8a04d35_4_k_cu_e715ed1a6thrust24THRUST_300001_SM_1000_NS12placeholders3_10E:
	.zero		1
	.type		_ZN34_INTERNAL_f8a04d35_4_k_cu_e715ed1a4cuda3std3__48in_placeE,@object
	.size		_ZN34_INTERNAL_f8a04d35_4_k_cu_e715ed1a4cuda3std3__48in_placeE,(_ZN34_INTERNAL_f8a04d35_4_k_cu_e715ed1a4cuda3std6ranges3__45__cpo4sizeE - _ZN34_INTERNAL_f8a04d35_4_k_cu_e715ed1a4cuda3std3__48in_placeE)
_ZN34_INTERNAL_f8a04d35_4_k_cu_e715ed1a4cuda3std3__48in_placeE:
	.zero		1
	.type		_ZN34_INTERNAL_f8a04d35_4_k_cu_e715ed1a4cuda3std6ranges3__45__cpo4sizeE,@object
	.size		_ZN34_INTERNAL_f8a04d35_4_k_cu_e715ed1a4cuda3std6ranges3__45__cpo4sizeE,(_ZN34_INTERNAL_f8a04d35_4_k_cu_e715ed1a6thrust24THRUST_300001_SM_1000_NS12placeholders2_2E - _ZN34_INTERNAL_f8a04d35_4_k_cu_e715ed1a4cuda3std6ranges3__45__cpo4sizeE)
_ZN34_INTERNAL_f8a04d35_4_k_cu_e715ed1a4cuda3std6ranges3__45__cpo4sizeE:
	.zero		1
	.type		_ZN34_INTERNAL_f8a04d35_4_k_cu_e715ed1a6thrust24THRUST_300001_SM_1000_NS12placeholders2_2E,@object
	.size		_ZN34_INTERNAL_f8a04d35_4_k_cu_e715ed1a6thrust24THRUST_300001_SM_1000_NS12placeholders2_2E,(_ZN34_INTERNAL_f8a04d35_4_k_cu_e715ed1a4cuda3std3__45__cpo6cbeginE - _ZN34_INTERNAL_f8a04d35_4_k_cu_e715ed1a6thrust24THRUST_300001_SM_1000_NS12placeholders2_2E)
_ZN34_INTERNAL_f8a04d35_4_k_cu_e715ed1a6thrust24THRUST_300001_SM_1000_NS12placeholders2_2E:
	.zero		1
	.type		_ZN34_INTERNAL_f8a04d35_4_k_cu_e715ed1a4cuda3std3__45__cpo6cbeginE,@object
	.size		_ZN34_INTERNAL_f8a04d35_4_k_cu_e715ed1a4cuda3std3__45__cpo6cbeginE,(_ZN34_INTERNAL_f8a04d35_4_k_cu_e715ed1a4cuda3std6ranges3__45__cpo6cbeginE - _ZN34_INTERNAL_f8a04d35_4_k_cu_e715ed1a4cuda3std3__45__cpo6cbeginE)
_ZN34_INTERNAL_f8a04d35_4_k_cu_e715ed1a4cuda3std3__45__cpo6cbeginE:
	.zero		1
	.type		_ZN34_INTERNAL_f8a04d35_4_k_cu_e715ed1a4cuda3std6ranges3__45__cpo6cbeginE,@object
	.size		_ZN34_INTERNAL_f8a04d35_4_k_cu_e715ed1a4cuda3std6ranges3__45__cpo6cbeginE,(_ZN34_INTERNAL_f8a04d35_4_k_cu_e715ed1a6thrust24THRUST_300001_SM_1000_NS12placeholders2_6E - _ZN34_INTERNAL_f8a04d35_4_k_cu_e715ed1a4cuda3std6ranges3__45__cpo6cbeginE)
_ZN34_INTERNAL_f8a04d35_4_k_cu_e715ed1a4cuda3std6ranges3__45__cpo6cbeginE:
	.zero		1
	.type		_ZN34_INTERNAL_f8a04d35_4_k_cu_e715ed1a6thrust24THRUST_300001_SM_1000_NS12placeholders2_6E,@object
	.size		_ZN34_INTERNAL_f8a04d35_4_k_cu_e715ed1a6thrust24THRUST_300001_SM_1000_NS12placeholders2_6E,(_ZN34_INTERNAL_f8a04d35_4_k_cu_e715ed1a4cuda3std3__45__cpo7crbeginE - _ZN34_INTERNAL_f8a04d35_4_k_cu_e715ed1a6thrust24THRUST_300001_SM_1000_NS12placeholders2_6E)
_ZN34_INTERNAL_f8a04d35_4_k_cu_e715ed1a6thrust24THRUST_300001_SM_1000_NS12placeholders2_6E:
	.zero		1
	.type		_ZN34_INTERNAL_f8a04d35_4_k_cu_e715ed1a4cuda3std3__45__cpo7crbeginE,@object
	.size		_ZN34_INTERNAL_f8a04d35_4_k_cu_e715ed1a4cuda3std3__45__cpo7crbeginE,(_ZN34_INTERNAL_f8a04d35_4_k_cu_e715ed1a4cuda3std6ranges3__45__cpo4nextE - _ZN34_INTERNAL_f8a04d35_4_k_cu_e715ed1a4cuda3std3__45__cpo7crbeginE)
_ZN34_INTERNAL_f8a04d35_4_k_cu_e715ed1a4cuda3std3__45__cpo7crbeginE:
	.zero		1
	.type		_ZN34_INTERNAL_f8a04d35_4_k_cu_e715ed1a4cuda3std6ranges3__45__cpo4nextE,@object
	.size		_ZN34_INTERNAL_f8a04d35_4_k_cu_e715ed1a4cuda3std6ranges3__45__cpo4nextE,(_ZN34_INTERNAL_f8a04d35_4_k_cu_e715ed1a4cuda3std6ranges3__45__cpo4swapE - _ZN34_INTERNAL_f8a04d35_4_k_cu_e715ed1a4cuda3std6ranges3__45__cpo4nextE)
_ZN34_INTERNAL_f8a04d35_4_k_cu_e715ed1a4cuda3std6ranges3__45__cpo4nextE:
	.zero		1
	.type		_ZN34_INTERNAL_f8a04d35_4_k_cu_e715ed1a4cuda3std6ranges3__45__cpo4swapE,@object
	.size		_ZN34_INTERNAL_f8a04d35_4_k_cu_e715ed1a4cuda3std6ranges3__45__cpo4swapE,(_ZN34_INTERNAL_f8a04d35_4_k_cu_e715ed1a6thrust24THRUST_300001_SM_1000_NS8cuda_cub10par_nosyncE - _ZN34_INTERNAL_f8a04d35_4_k_cu_e715ed1a4cuda3std6ranges3__45__cpo4swapE)
_ZN34_INTERNAL_f8a04d35_4_k_cu_e715ed1a4cuda3std6ranges3__45__cpo4swapE:
	.zero		1
	.type		_ZN34_INTERNAL_f8a04d35_4_k_cu_e715ed1a6thrust24THRUST_300001_SM_1000_NS8cuda_cub10par_nosyncE,@object
	.size		_ZN34_INTERNAL_f8a04d35_4_k_cu_e715ed1a6thrust24THRUST_300001_SM_1000_NS8cuda_cub10par_nosyncE,(_ZN34_INTERNAL_f8a04d35_4_k_cu_e715ed1a6thrust24THRUST_300001_SM_1000_NS3seqE - _ZN34_INTERNAL_f8a04d35_4_k_cu_e715ed1a6thrust24THRUST_300001_SM_1000_NS8cuda_cub10par_nosyncE)
_ZN34_INTERNAL_f8a04d35_4_k_cu_e715ed1a6thrust24THRUST_300001_SM_1000_NS8cuda_cub10par_nosyncE:
	.zero		1
	.type		_ZN34_INTERNAL_f8a04d35_4_k_cu_e715ed1a6thrust24THRUST_300001_SM_1000_NS3seqE,@object
	.size		_ZN34_INTERNAL_f8a04d35_4_k_cu_e715ed1a6thrust24THRUST_300001_SM_1000_NS3seqE,(_ZN34_INTERNAL_f8a04d35_4_k_cu_e715ed1a4cuda3std3__420unreachable_sentinelE - _ZN34_INTERNAL_f8a04d35_4_k_cu_e715ed1a6thrust24THRUST_300001_SM_1000_NS3seqE)
_ZN34_INTERNAL_f8a04d35_4_k_cu_e715ed1a6thrust24THRUST_300001_SM_1000_NS3seqE:
	.zero		1
	.type		_ZN34_INTERNAL_f8a04d35_4_k_cu_e715ed1a4cuda3std3__420unreachable_sentinelE,@object
	.size		_ZN34_INTERNAL_f8a04d35_4_k_cu_e715ed1a4cuda3std3__420unreachable_sentinelE,(_ZN34_INTERNAL_f8a04d35_4_k_cu_e715ed1a4cuda3std6ranges3__45__cpo5ssizeE - _ZN34_INTERNAL_f8a04d35_4_k_cu_e715ed1a4cuda3std3__420unreachable_sentinelE)
_ZN34_INTERNAL_f8a04d35_4_k_cu_e715ed1a4cuda3std3__420unreachable_sentinelE:
	.zero		1
	.type		_ZN34_INTERNAL_f8a04d35_4_k_cu_e715ed1a4cuda3std6ranges3__45__cpo5ssizeE,@object
	.size		_ZN34_INTERNAL_f8a04d35_4_k_cu_e715ed1a4cuda3std6ranges3__45__cpo5ssizeE,(_ZN34_INTERNAL_f8a04d35_4_k_cu_e715ed1a6thrust24THRUST_300001_SM_1000_NS12placeholders2_3E - _ZN34_INTERNAL_f8a04d35_4_k_cu_e715ed1a4cuda3std6ranges3__45__cpo5ssizeE)
_ZN34_INTERNAL_f8a04d35_4_k_cu_e715ed1a4cuda3std6ranges3__45__cpo5ssizeE:
	.zero		1
	.type		_ZN34_INTERNAL_f8a04d35_4_k_cu_e715ed1a6thrust24THRUST_300001_SM_1000_NS12placeholders2_3E,@object
	.size		_ZN34_INTERNAL_f8a04d35_4_k_cu_e715ed1a6thrust24THRUST_300001_SM_1000_NS12placeholders2_3E,(_ZN34_INTERNAL_f8a04d35_4_k_cu_e715ed1a4cuda3std3__45__cpo4cendE - _ZN34_INTERNAL_f8a04d35_4_k_cu_e715ed1a6thrust24THRUST_300001_SM_1000_NS12placeholders2_3E)
_ZN34_INTERNAL_f8a04d35_4_k_cu_e715ed1a6thrust24THRUST_300001_SM_1000_NS12placeholders2_3E:
	.zero		1
	.type		_ZN34_INTERNAL_f8a04d35_4_k_cu_e715ed1a4cuda3std3__45__cpo4cendE,@object
	.size		_ZN34_INTERNAL_f8a04d35_4_k_cu_e715ed1a4cuda3std3__45__cpo4cendE,(_ZN34_INTERNAL_f8a04d35_4_k_cu_e715ed1a4cuda3std6ranges3__45__cpo4cendE - _ZN34_INTERNAL_f8a04d35_4_k_cu_e715ed1a4cuda3std3__45__cpo4cendE)
_ZN34_INTERNAL_f8a04d35_4_k_cu_e715ed1a4cuda3std3__45__cpo4cendE:
	.zero		1
	.type		_ZN34_INTERNAL_f8a04d35_4_k_cu_e715ed1a4cuda3std6ranges3__45__cpo4cendE,@object
	.size		_ZN34_INTERNAL_f8a04d35_4_k_cu_e715ed1a4cuda3std6ranges3__45__cpo4cendE,(_ZN34_INTERNAL_f8a04d35_4_k_cu_e715ed1a6thrust24THRUST_300001_SM_1000_NS12placeholders2_7E - _ZN34_INTERNAL_f8a04d35_4_k_cu_e715ed1a4cuda3std6ranges3__45__cpo4cendE)
_ZN34_INTERNAL_f8a04d35_4_k_cu_e715ed1a4cuda3std6ranges3__45__cpo4cendE:
	.zero		1
	.type		_ZN34_INTERNAL_f8a04d35_4_k_cu_e715ed1a6thrust24THRUST_300001_SM_1000_NS12placeholders2_7E,@object
	.size		_ZN34_INTERNAL_f8a04d35_4_k_cu_e715ed1a6thrust24THRUST_300001_SM_1000_NS12placeholders2_7E,(_ZN34_INTERNAL_f8a04d35_4_k_cu_e715ed1a4cuda3std3__45__cpo5crendE - _ZN34_INTERNAL_f8a04d35_4_k_cu_e715ed1a6thrust24THRUST_300001_SM_1000_NS12placeholders2_7E)
_ZN34_INTERNAL_f8a04d35_4_k_cu_e715ed1a6thrust24THRUST_300001_SM_1000_NS12placeholders2_7E:
	.zero		1
	.type		_ZN34_INTERNAL_f8a04d35_4_k_cu_e715ed1a4cuda3std3__45__cpo5crendE,@object
	.size		_ZN34_INTERNAL_f8a04d35_4_k_cu_e715ed1a4cuda3std3__45__cpo5crendE,(_ZN34_INTERNAL_f8a04d35_4_k_cu_e715ed1a4cuda3std6ranges3__45__cpo4prevE - _ZN34_INTERNAL_f8a04d35_4_k_cu_e715ed1a4cuda3std3__45__cpo5crendE)
_ZN34_INTERNAL_f8a04d35_4_k_cu_e715ed1a4cuda3std3__45__cpo5crendE:
	.zero		1
	.type		_ZN34_INTERNAL_f8a04d35_4_k_cu_e715ed1a4cuda3std6ranges3__45__cpo4prevE,@object
	.size		_ZN34_INTERNAL_f8a04d35_4_k_cu_e715ed1a4cuda3std6ranges3__45__cpo4prevE,(_ZN34_INTERNAL_f8a04d35_4_k_cu_e715ed1a4cuda3std6ranges3__45__cpo9iter_moveE - _ZN34_INTERNAL_f8a04d35_4_k_cu_e715ed1a4cuda3std6ranges3__45__cpo4prevE)
_ZN34_INTERNAL_f8a04d35_4_k_cu_e715ed1a4cuda3std6ranges3__45__cpo4prevE:
	.zero		1
	.type		_ZN34_INTERNAL_f8a04d35_4_k_cu_e715ed1a4cuda3std6ranges3__45__cpo9iter_moveE,@object
	.size		_ZN34_INTERNAL_f8a04d35_4_k_cu_e715ed1a4cuda3std6ranges3__45__cpo9iter_moveE,(_ZN34_INTERNAL_f8a04d35_4_k_cu_e715ed1a6thrust24THRUST_300001_SM_1000_NS6system6detail10sequential3seqE - _ZN34_INTERNAL_f8a04d35_4_k_cu_e715ed1a4cuda3std6ranges3__45__cpo9iter_moveE)
_ZN34_INTERNAL_f8a04d35_4_k_cu_e715ed1a4cuda3std6ranges3__45__cpo9iter_moveE:
	.zero		1
	.type		_ZN34_INTERNAL_f8a04d35_4_k_cu_e715ed1a6thrust24THRUST_300001_SM_1000_NS6system6detail10sequential3seqE,@object
	.size		_ZN34_INTERNAL_f8a04d35_4_k_cu_e715ed1a6thrust24THRUST_300001_SM_1000_NS6system6detail10sequential3seqE,(_ZN34_INTERNAL_f8a04d35_4_k_cu_e715ed1a6thrust24THRUST_300001_SM_1000_NS12placeholders2_9E - _ZN34_INTERNAL_f8a04d35_4_k_cu_e715ed1a6thrust24THRUST_300001_SM_1000_NS6system6detail10sequential3seqE)
_ZN34_INTERNAL_f8a04d35_4_k_cu_e715ed1a6thrust24THRUST_300001_SM_1000_NS6system6detail10sequential3seqE:
	.zero		1
	.type		_ZN34_INTERNAL_f8a04d35_4_k_cu_e715ed1a6thrust24THRUST_300001_SM_1000_NS12placeholders2_9E,@object
	.size		_ZN34_INTERNAL_f8a04d35_4_k_cu_e715ed1a6thrust24THRUST_300001_SM_1000_NS12placeholders2_9E,(_ZN34_INTERNAL_f8a04d35_4_k_cu_e715ed1a4cuda3std3__419piecewise_constructE - _ZN34_INTERNAL_f8a04d35_4_k_cu_e715ed1a6thrust24THRUST_300001_SM_1000_NS12placeholders2_9E)
_ZN34_INTERNAL_f8a04d35_4_k_cu_e715ed1a6thrust24THRUST_300001_SM_1000_NS12placeholders2_9E:
	.zero		1
	.type		_ZN34_INTERNAL_f8a04d35_4_k_cu_e715ed1a4cuda3std3__419piecewise_constructE,@object
	.size		_ZN34_INTERNAL_f8a04d35_4_k_cu_e715ed1a4cuda3std3__419piecewise_constructE,(_ZN34_INTERNAL_f8a04d35_4_k_cu_e715ed1a4cuda3std6ranges3__45__cpo5cdataE - _ZN34_INTERNAL_f8a04d35_4_k_cu_e715ed1a4cuda3std3__419piecewise_constructE)
_ZN34_INTERNAL_f8a04d35_4_k_cu_e715ed1a4cuda3std3__419piecewise_constructE:
	.zero		1
	.type		_ZN34_INTERNAL_f8a04d35_4_k_cu_e715ed1a4cuda3std6ranges3__45__cpo5cdataE,@object
	.size		_ZN34_INTERNAL_f8a04d35_4_k_cu_e715ed1a4cuda3std6ranges3__45__cpo5cdataE,(_ZN34_INTERNAL_f8a04d35_4_k_cu_e715ed1a6thrust24THRUST_300001_SM_1000_NS12placeholders2_1E - _ZN34_INTERNAL_f8a04d35_4_k_cu_e715ed1a4cuda3std6ranges3__45__cpo5cdataE)
_ZN34_INTERNAL_f8a04d35_4_k_cu_e715ed1a4cuda3std6ranges3__45__cpo5cdataE:
	.zero		1
	.type		_ZN34_INTERNAL_f8a04d35_4_k_cu_e715ed1a6thrust24THRUST_300001_SM_1000_NS12placeholders2_1E,@object
	.size		_ZN34_INTERNAL_f8a04d35_4_k_cu_e715ed1a6thrust24THRUST_300001_SM_1000_NS12placeholders2_1E,(_ZN34_INTERNAL_f8a04d35_4_k_cu_e715ed1a4cuda3std3__45__cpo3endE - _ZN34_INTERNAL_f8a04d35_4_k_cu_e715ed1a6thrust24THRUST_300001_SM_1000_NS12placeholders2_1E)
_ZN34_INTERNAL_f8a04d35_4_k_cu_e715ed1a6thrust24THRUST_300001_SM_1000_NS12placeholders2_1E:
	.zero		1
	.type		_ZN34_INTERNAL_f8a04d35_4_k_cu_e715ed1a4cuda3std3__45__cpo3endE,@object
	.size		_ZN34_INTERNAL_f8a04d35_4_k_cu_e715ed1a4cuda3std3__45__cpo3endE,(_ZN34_INTERNAL_f8a04d35_4_k_cu_e715ed1a4cuda3std6ranges3__45__cpo3endE - _ZN34_INTERNAL_f8a04d35_4_k_cu_e715ed1a4cuda3std3__45__cpo3endE)
_ZN34_INTERNAL_f8a04d35_4_k_cu_e715ed1a4cuda3std3__45__cpo3endE:
	.zero		1
	.type		_ZN34_INTERNAL_f8a04d35_4_k_cu_e715ed1a4cuda3std6ranges3__45__cpo3endE,@object
	.size		_ZN34_INTERNAL_f8a04d35_4_k_cu_e715ed1a4cuda3std6ranges3__45__cpo3endE,(_ZN34_INTERNAL_f8a04d35_4_k_cu_e715ed1a6thrust24THRUST_300001_SM_1000_NS12placeholders2_5E - _ZN34_INTERNAL_f8a04d35_4_k_cu_e715ed1a4cuda3std6ranges3__45__cpo3endE)
_ZN34_INTERNAL_f8a04d35_4_k_cu_e715ed1a4cuda3std6ranges3__45__cpo3endE:
	.zero		1
	.type		_ZN34_INTERNAL_f8a04d35_4_k_cu_e715ed1a6thrust24THRUST_300001_SM_1000_NS12placeholders2_5E,@object
	.size		_ZN34_INTERNAL_f8a04d35_4_k_cu_e715ed1a6thrust24THRUST_300001_SM_1000_NS12placeholders2_5E,(_ZN34_INTERNAL_f8a04d35_4_k_cu_e715ed1a4cuda3std3__45__cpo4rendE - _ZN34_INTERNAL_f8a04d35_4_k_cu_e715ed1a6thrust24THRUST_300001_SM_1000_NS12placeholders2_5E)
_ZN34_INTERNAL_f8a04d35_4_k_cu_e715ed1a6thrust24THRUST_300001_SM_1000_NS12placeholders2_5E:
	.zero		1
	.type		_ZN34_INTERNAL_f8a04d35_4_k_cu_e715ed1a4cuda3std3__45__cpo4rendE,@object
	.size		_ZN34_INTERNAL_f8a04d35_4_k_cu_e715ed1a4cuda3std3__45__cpo4rendE,(_ZN34_INTERNAL_f8a04d35_4_k_cu_e715ed1a4cuda3std6ranges3__45__cpo9iter_swapE - _ZN34_INTERNAL_f8a04d35_4_k_cu_e715ed1a4cuda3std3__45__cpo4rendE)
_ZN34_INTERNAL_f8a04d35_4_k_cu_e715ed1a4cuda3std3__45__cpo4rendE:
	.zero		1
	.type		_ZN34_INTERNAL_f8a04d35_4_k_cu_e715ed1a4cuda3std6ranges3__45__cpo9iter_swapE,@object
	.size		_ZN34_INTERNAL_f8a04d35_4_k_cu_e715ed1a4cuda3std6ranges3__45__cpo9iter_swapE,(_ZN34_INTERNAL_f8a04d35_4_k_cu_e715ed1a4cuda3std3__48unexpectE - _ZN34_INTERNAL_f8a04d35_4_k_cu_e715ed1a4cuda3std6ranges3__45__cpo9iter_swapE)
_ZN34_INTERNAL_f8a04d35_4_k_cu_e715ed1a4cuda3std6ranges3__45__cpo9iter_swapE:
	.zero		1
	.type		_ZN34_INTERNAL_f8a04d35_4_k_cu_e715ed1a4cuda3std3__48unexpectE,@object
	.size		_ZN34_INTERNAL_f8a04d35_4_k_cu_e715ed1a4cuda3std3__48unexpectE,(_ZN34_INTERNAL_f8a04d35_4_k_cu_e715ed1a6thrust24THRUST_300001_SM_1000_NS8cuda_cub3parE - _ZN34_INTERNAL_f8a04d35_4_k_cu_e715ed1a4cuda3std3__48unexpectE)
_ZN34_INTERNAL_f8a04d35_4_k_cu_e715ed1a4cuda3std3__48unexpectE:
	.zero		1
	.type		_ZN34_INTERNAL_f8a04d35_4_k_cu_e715ed1a6thrust24THRUST_300001_SM_1000_NS8cuda_cub3parE,@object
	.size		_ZN34_INTERNAL_f8a04d35_4_k_cu_e715ed1a6thrust24THRUST_300001_SM_1000_NS8cuda_cub3parE,(.L_29 - _ZN34_INTERNAL_f8a04d35_4_k_cu_e715ed1a6thrust24THRUST_300001_SM_1000_NS8cuda_cub3parE)
_ZN34_INTERNAL_f8a04d35_4_k_cu_e715ed1a6thrust24THRUST_300001_SM_1000_NS8cuda_cub3parE:
	.zero		1
.L_29:


//--------------------- .nv.shared._Z6reduceILj512EEvPdS0_j --------------------------
	.section	.nv.shared._Z6reduceILj512EEvPdS0_j,"aw",@nobits
	.sectionflags	@""
	.align	16
	.zero		1024


//--------------------- .nv.shared._Z16calcEccentricityPdS_S_S_i --------------------------
	.section	.nv.shared._Z16calcEccentricityPdS_S_S_i,"aw",@nobits
	.sectionflags	@""
	.align	16
	.zero		1024


//--------------------- .nv.shared._Z15missedCollisionPdS_S_S_id --------------------------
	.section	.nv.shared._Z15missedCollisionPdS_S_S_id,"aw",@nobits
	.sectionflags	@""
	.align	16
	.zero		1024


//--------------------- .nv.shared._Z12statusUpdatePdS_S_S_i --------------------------
	.section	.nv.shared._Z12statusUpdatePdS_S_S_i,"aw",@nobits
	.sectionflags	@""
	.align	16
	.zero		1024


//--------------------- .nv.shared._Z12consMomentumPdS_S_iiS_ --------------------------
	.section	.nv.shared._Z12consMomentumPdS_S_iiS_,"aw",@nobits
	.sectionflags	@""
	.align	16
	.zero		1024


//--------------------- .nv.shared._Z9collisionPdS_S_i --------------------------
	.section	.nv.shared._Z9collisionPdS_S_i,"aw",@nobits
	.sectionflags	@""
	.align	16
	.zero		1024


//--------------------- .nv.shared._Z10mergeEjectPdS_id --------------------------
	.section	.nv.shared._Z10mergeEjectPdS_id,"aw",@nobits
	.sectionflags	@""
	.align	16
	.zero		1024


//--------------------- .nv.shared._Z8B_kernelPdS_S_S_diS_d --------------------------
	.section	.nv.shared._Z8B_kernelPdS_S_S_diS_d,"aw",@nobits
	.sectionflags	@""
	.align	16
	.zero		1024


//--------------------- .nv.shared._Z9A2_kernelPdS_S_dS_S_i --------------------------
	.section	.nv.shared._Z9A2_kernelPdS_S_dS_S_i,"aw",@nobits
	.sectionflags	@""
	.align	16
	.zero		1024


//--------------------- .nv.shared._Z9A1_kernelPdS_d --------------------------
	.section	.nv.shared._Z9A1_kernelPdS_d,"aw",@nobits
	.sectionflags	@""
	.align	16
	.zero		1024


//--------------------- .nv.constant0._ZN3cub18CUB_300001_SM_10006detail11EmptyKernelIvEEvv --------------------------
	.section	.nv.constant0._ZN3cub18CUB_300001_SM_10006detail11EmptyKernelIvEEvv,"a",@progbits
	.sectionflags	@""
	.align	4
.nv.constant0._ZN3cub18CUB_300001_SM_10006detail11EmptyKernelIvEEvv:
	.zero		896


//--------------------- .nv.constant0._Z6reduceILj512EEvPdS0_j --------------------------
	.section	.nv.constant0._Z6reduceILj512EEvPdS0_j,"a",@progbits
	.sectionflags	@""
	.align	4
.nv.constant0._Z6reduceILj512EEvPdS0_j:
	.zero		916


//--------------------- .nv.constant0._Z16calcEccentricityPdS_S_S_i --------------------------
	.section	.nv.constant0._Z16calcEccentricityPdS_S_S_i,"a",@progbits
	.sectionflags	@""
	.align	4
.nv.constant0._Z16calcEccentricityPdS_S_S_i:
	.zero		932


//--------------------- .nv.constant0._Z15missedCollisionPdS_S_S_id --------------------------
	.section	.nv.constant0._Z15missedCollisionPdS_S_S_id,"a",@progbits
	.sectionflags	@""
	.align	4
.nv.constant0._Z15missedCollisionPdS_S_S_id:
	.zero		944


//--------------------- .nv.constant0._Z12statusUpdatePdS_S_S_i --------------------------
	.section	.nv.constant0._Z12statusUpdatePdS_S_S_i,"a",@progbits
	.sectionflags	@""
	.align	4
.nv.constant0._Z12statusUpdatePdS_S_S_i:
	.zero		932


//--------------------- .nv.constant0._Z12consMomentumPdS_S_iiS_ --------------------------
	.section	.nv.constant0._Z12consMomentumPdS_S_iiS_,"a",@progbits
	.sectionflags	@""
	.align	4
.nv.constant0._Z12consMomentumPdS_S_iiS_:
	.zero		936


//--------------------- .nv.constant0._Z9collisionPdS_S_i --------------------------
	.section	.nv.constant0._Z9collisionPdS_S_i,"a",@progbits
	.sectionflags	@""
	.align	4
.nv.constant0._Z9collisionPdS_S_i:
	.zero		924


//--------------------- .nv.constant0._Z10mergeEjectPdS_id --------------------------
	.section	.nv.constant0._Z10mergeEjectPdS_id,"a",@progbits
	.sectionflags	@""
	.align	4
.nv.constant0._Z10mergeEjectPdS_id:
	.zero		928


//--------------------- .nv.constant0._Z8B_kernelPdS_S_S_diS_d --------------------------
	.section	.nv.constant0._Z8B_kernelPdS_S_S_diS_d,"a",@progbits
	.sectionflags	@""
	.align	4
.nv.constant0._Z8B_kernelPdS_S_S_diS_d:
	.zero		960


//--------------------- .nv.constant0._Z9A2_kernelPdS_S_dS_S_i --------------------------
	.section	.nv.constant0._Z9A2_kernelPdS_S_dS_S_i,"a",@progbits
	.sectionflags	@""
	.align	4
.nv.constant0._Z9A2_kernelPdS_S_dS_S_i:
	.zero		948


//--------------------- .nv.constant0._Z9A1_kernelPdS_d --------------------------
	.section	.nv.constant0._Z9A1_kernelPdS_d,"a",@progbits
	.sectionflags	@""
	.align	4
.nv.constant0._Z9A1_kernelPdS_d:
	.zero		920


//--------------------- SYMBOLS --------------------------

	.type		.nv.reservedSmem.offset0,@object
	.size		.nv.reservedSmem.offset0,0x4
	.type		.nv.reservedSmem.cap,@object
	.size		.nv.reservedSmem.cap,0x4
